	.headerflags	@"EF_CUDA_TEXMODE_UNIFIED EF_CUDA_64BIT_ADDRESS EF_CUDA_ACCELERATORS EF_CUDA_SM90 EF_CUDA_VIRTUAL_SM(EF_CUDA_SM90)"
	.elftype	@"ET_EXEC"


//--------------------- .nv.info                  --------------------------
	.section	.nv.info,"",@"SHT_CUDA_INFO"
	.align	4


	//----- nvinfo : EIATTR_REGCOUNT
	.align		4
        /*0000*/ 	.byte	0x04, 0x2f
        /*0002*/ 	.short	(.L_1 - .L_0)
	.align		4
.L_0:
        /*0004*/ 	.word	index@(matmul_kernel_profile)
        /*0008*/ 	.word	0x000000c0


	//----- nvinfo : EIATTR_MIN_STACK_SIZE
	.align		4
.L_1:
        /*000c*/ 	.byte	0x04, 0x12
        /*000e*/ 	.short	(.L_3 - .L_2)
	.align		4
.L_2:
        /*0010*/ 	.word	index@(matmul_kernel_profile)
        /*0014*/ 	.word	0x00000000


	//----- nvinfo : EIATTR_FRAME_SIZE
	.align		4
.L_3:
        /*0018*/ 	.byte	0x04, 0x11
        /*001a*/ 	.short	(.L_5 - .L_4)
	.align		4
.L_4:
        /*001c*/ 	.word	index@(matmul_kernel_profile)
        /*0020*/ 	.word	0x00000000


	//----- nvinfo : EIATTR_MIN_STACK_SIZE
	.align		4
.L_5:
        /*0024*/ 	.byte	0x04, 0x12
        /*0026*/ 	.short	(.L_7 - .L_6)
	.align		4
.L_6:
        /*0028*/ 	.word	index@(matmul_kernel_profile)
        /*002c*/ 	.word	0x00000000
.L_7:


//--------------------- .nv.info.matmul_kernel_profile --------------------------
	.section	.nv.info.matmul_kernel_profile,"",@"SHT_CUDA_INFO"
	.sectionflags	@""
	.align	4


	//----- nvinfo : EIATTR_CUDA_API_VERSION
	.align		4
        /*0000*/ 	.byte	0x04, 0x37
        /*0002*/ 	.short	(.L_9 - .L_8)
.L_8:
        /*0004*/ 	.word	0x0000007c


	//----- nvinfo : EIATTR_KPARAM_INFO
	.align		4
.L_9:
        /*0008*/ 	.byte	0x04, 0x17
        /*000a*/ 	.short	(.L_11 - .L_10)
.L_10:
        /*000c*/ 	.word	0x00000000
        /*0010*/ 	.short	0x0009
        /*0012*/ 	.short	0x0030
        /*0014*/ 	.byte	0x00, 0xf0, 0x21, 0x00


	//----- nvinfo : EIATTR_KPARAM_INFO
	.align		4
.L_11:
        /*0018*/ 	.byte	0x04, 0x17
        /*001a*/ 	.short	(.L_13 - .L_12)
.L_12:
        /*001c*/ 	.word	0x00000000
        /*0020*/ 	.short	0x0008
        /*0022*/ 	.short	0x002c
        /*0024*/ 	.byte	0x00, 0xf0, 0x11, 0x00


	//----- nvinfo : EIATTR_KPARAM_INFO
	.align		4
.L_13:
        /*0028*/ 	.byte	0x04, 0x17
        /*002a*/ 	.short	(.L_15 - .L_14)
.L_14:
        /*002c*/ 	.word	0x00000000
        /*0030*/ 	.short	0x0007
        /*0032*/ 	.short	0x0028
        /*0034*/ 	.byte	0x00, 0xf0, 0x11, 0x00


	//----- nvinfo : EIATTR_KPARAM_INFO
	.align		4
.L_15:
        /*0038*/ 	.byte	0x04, 0x17
        /*003a*/ 	.short	(.L_17 - .L_16)
.L_16:
        /*003c*/ 	.word	0x00000000
        /*0040*/ 	.short	0x0006
        /*0042*/ 	.short	0x0024
        /*0044*/ 	.byte	0x00, 0xf0, 0x11, 0x00


	//----- nvinfo : EIATTR_KPARAM_INFO
	.align		4
.L_17:
        /*0048*/ 	.byte	0x04, 0x17
        /*004a*/ 	.short	(.L_19 - .L_18)
.L_18:
        /*004c*/ 	.word	0x00000000
        /*0050*/ 	.short	0x0005
        /*0052*/ 	.short	0x0020
        /*0054*/ 	.byte	0x00, 0xf0, 0x11, 0x00


	//----- nvinfo : EIATTR_KPARAM_INFO
	.align		4
.L_19:
        /*0058*/ 	.byte	0x04, 0x17
        /*005a*/ 	.short	(.L_21 - .L_20)
.L_20:
        /*005c*/ 	.word	0x00000000
        /*0060*/ 	.short	0x0004
        /*0062*/ 	.short	0x001c
        /*0064*/ 	.byte	0x00, 0xf0, 0x11, 0x00


	//----- nvinfo : EIATTR_KPARAM_INFO
	.align		4
.L_21:
        /*0068*/ 	.byte	0x04, 0x17
        /*006a*/ 	.short	(.L_23 - .L_22)
.L_22:
        /*006c*/ 	.word	0x00000000
        /*0070*/ 	.short	0x0003
        /*0072*/ 	.short	0x0018
        /*0074*/ 	.byte	0x00, 0xf0, 0x11, 0x00


	//----- nvinfo : EIATTR_KPARAM_INFO
	.align		4
.L_23:
        /*0078*/ 	.byte	0x04, 0x17
        /*007a*/ 	.short	(.L_25 - .L_24)
.L_24:
        /*007c*/ 	.word	0x00000000
        /*0080*/ 	.short	0x0002
        /*0082*/ 	.short	0x0010
        /*0084*/ 	.byte	0x00, 0xf0, 0x21, 0x00


	//----- nvinfo : EIATTR_KPARAM_INFO
	.align		4
.L_25:
        /*0088*/ 	.byte	0x04, 0x17
        /*008a*/ 	.short	(.L_27 - .L_26)
.L_26:
        /*008c*/ 	.word	0x00000000
        /*0090*/ 	.short	0x0001
        /*0092*/ 	.short	0x0008
        /*0094*/ 	.byte	0x00, 0xf0, 0x21, 0x00


	//----- nvinfo : EIATTR_KPARAM_INFO
	.align		4
.L_27:
        /*0098*/ 	.byte	0x04, 0x17
        /*009a*/ 	.short	(.L_29 - .L_28)
.L_28:
        /*009c*/ 	.word	0x00000000
        /*00a0*/ 	.short	0x0000
        /*00a2*/ 	.short	0x0000
        /*00a4*/ 	.byte	0x00, 0xf0, 0x21, 0x00


	//----- nvinfo : EIATTR_SPARSE_MMA_MASK
	.align		4
.L_29:
        /*00a8*/ 	.byte	0x03, 0x50
        /*00aa*/ 	.short	0x0000


	//----- nvinfo : EIATTR_MAXREG_COUNT
	.align		4
        /*00ac*/ 	.byte	0x03, 0x1b
        /*00ae*/ 	.short	0x00ff


	//----- nvinfo : EIATTR_COOP_GROUP_MASK_REGIDS
	.align		4
        /*00b0*/ 	.byte	0x04, 0x29
        /*00b2*/ 	.short	(.L_31 - .L_30)


	//   ....[0]....
.L_30:
        /*00b4*/ 	.word	0xffffffff


	//----- nvinfo : EIATTR_COOP_GROUP_INSTR_OFFSETS
	.align		4
.L_31:
        /*00b8*/ 	.byte	0x04, 0x28
        /*00ba*/ 	.short	(.L_33 - .L_32)


	//   ....[0]....
.L_32:
        /*00bc*/ 	.word	0x00001b90


	//----- nvinfo : EIATTR_EXIT_INSTR_OFFSETS
	.align		4
.L_33:
        /*00c0*/ 	.byte	0x04, 0x1c
        /*00c2*/ 	.short	(.L_35 - .L_34)


	//   ....[0]....
.L_34:
        /*00c4*/ 	.word	0x00003070


	//   ....[1]....
        /*00c8*/ 	.word	0x00003c90


	//----- nvinfo : EIATTR_REQNTID
	.align		4
.L_35:
        /*00cc*/ 	.byte	0x04, 0x10
        /*00ce*/ 	.short	(.L_37 - .L_36)
.L_36:
        /*00d0*/ 	.word	0x00000100
        /*00d4*/ 	.word	0x00000001
        /*00d8*/ 	.word	0x00000001


	//----- nvinfo : EIATTR_CBANK_PARAM_SIZE
	.align		4
.L_37:
        /*00dc*/ 	.byte	0x03, 0x19
        /*00de*/ 	.short	0x0038


	//----- nvinfo : EIATTR_PARAM_CBANK
	.align		4
        /*00e0*/ 	.byte	0x04, 0x0a
        /*00e2*/ 	.short	(.L_39 - .L_38)
	.align		4
.L_38:
        /*00e4*/ 	.word	index@(.nv.constant0.matmul_kernel_profile)
        /*00e8*/ 	.short	0x0210
        /*00ea*/ 	.short	0x0038


	//----- nvinfo : EIATTR_SW_WAR
	.align		4
.L_39:
        /*00ec*/ 	.byte	0x04, 0x36
        /*00ee*/ 	.short	(.L_41 - .L_40)
.L_40:
        /*00f0*/ 	.word	0x00000008
.L_41:


//--------------------- .nv.callgraph             --------------------------
	.section	.nv.callgraph,"",@"SHT_CUDA_CALLGRAPH"
	.align	4
	.sectionentsize	8
	.align		4
        /*0000*/ 	.word	0x00000000
	.align		4
        /*0004*/ 	.word	0xffffffff
	.align		4
        /*0008*/ 	.word	0x00000000
	.align		4
        /*000c*/ 	.word	0xfffffffe
	.align		4
        /*0010*/ 	.word	0x00000000
	.align		4
        /*0014*/ 	.word	0xfffffffd
	.align		4
        /*0018*/ 	.word	0x00000000
	.align		4
        /*001c*/ 	.word	0xfffffffc


//--------------------- .text.matmul_kernel_profile --------------------------
	.section	.text.matmul_kernel_profile,"ax",@progbits
	.sectionflags	@"SHF_BARRIERS=1"
	.align	128
        .global         matmul_kernel_profile
        .type           matmul_kernel_profile,@function
        .size           matmul_kernel_profile,(.L_x_5 - matmul_kernel_profile)
        .other          matmul_kernel_profile,@"STO_CUDA_ENTRY STV_DEFAULT"
matmul_kernel_profile:
.text.matmul_kernel_profile:
[----:B------:R-:W1:Y:S08]  /*0000*/  LDC R1, c[0x0][0x28] ;  /* 0x00000a00ff017b82 */ /* 0x000e700000000800 */
[----:B------:R-:W2:Y:S01]  /*0010*/  LDC.64 R2, c[0x0][0x228] ;  /* 0x00008a00ff027b82 */ /* 0x000ea20000000a00 */
[----:B------:R-:W-:Y:S01]  /*0020*/  ULDC UR4, c[0x0][0x238] ;  /* 0x00008e0000047ab9 */ /* 0x000fe20000000800 */
[----:B------:R-:W-:Y:S01]  /*0030*/  ULDC.64 UR8, c[0x0][0x218] ;  /* 0x0000860000087ab9 */ /* 0x000fe20000000a00 */
[----:B------:R-:W-:-:S05]  /*0040*/  ULDC.64 UR20, c[0x0][0x208] ;  /* 0x0000820000147ab9 */ /* 0x000fca0000000a00 */
[----:B------:R-:W3:Y:S08]  /*0050*/  LDC.64 R26, c[0x0][0x230] ;  /* 0x00008c00ff1a7b82 */ /* 0x000ef00000000a00 */
[----:B------:R-:W4:Y:S01]  /*0060*/  S2UR UR7, SR_CgaCtaId ;  /* 0x00000000000779c3 */ /* 0x000f220000008800 */
[----:B--2---:R-:W-:Y:S01]  /*0070*/  VIADD R0, R3, 0xff ;  /* 0x000000ff03007836 */ /* 0x004fe20000000000 */
[----:B------:R-:W-:-:S02]  /*0080*/  IABS R15, R2 ;  /* 0x00000002000f7213 */ /* 0x000fc40000000000 */
[----:B------:R-:W-:Y:S02]  /*0090*/  IABS R18, R3 ;  /* 0x0000000300127213 */ /* 0x000fe40000000000 */
[----:B------:R-:W-:-:S04]  /*00a0*/  SHF.R.S32.HI R5, RZ, 0x1f, R0 ;  /* 0x0000001fff057819 */ /* 0x000fc80000011400 */
[----:B------:R-:W-:Y:S02]  /*00b0*/  LEA.HI R5, R5, R0, RZ, 0x8 ;  /* 0x0000000005057211 */ /* 0x000fe400078f40ff */
[----:B------:R-:W2:Y:S02]  /*00c0*/  S2R R0, SR_CTAID.X ;  /* 0x0000000000007919 */ /* 0x000ea40000002500 */
[----:B------:R-:W-:-:S05]  /*00d0*/  SHF.R.S32.HI R5, RZ, 0x8, R5 ;  /* 0x00000008ff057819 */ /* 0x000fca0000011405 */
[----:B------:R-:W-:-:S05]  /*00e0*/  IMAD.SHL.U32 R7, R5, 0x8, RZ ;  /* 0x0000000805077824 */ /* 0x000fca00078e00ff */
[-C--:B------:R-:W-:Y:S02]  /*00f0*/  IABS R9, R7.reuse ;  /* 0x0000000700097213 */ /* 0x080fe40000000000 */
[----:B------:R-:W-:Y:S02]  /*0100*/  IABS R12, R7 ;  /* 0x00000007000c7213 */ /* 0x000fe40000000000 */
[----:B------:R-:W5:Y:S08]  /*0110*/  I2F.RP R6, R9 ;  /* 0x0000000900067306 */ /* 0x000f700000209400 */
[----:B-1---5:R-:W1:Y:S01]  /*0120*/  MUFU.RCP R6, R6 ;  /* 0x0000000600067308 */ /* 0x022e620000001000 */
[----:B--2---:R-:W-:Y:S01]  /*0130*/  IABS R10, R0 ;  /* 0x00000000000a7213 */ /* 0x004fe20000000000 */
[----:B-1----:R-:W-:-:S02]  /*0140*/  VIADD R4, R6, 0xffffffe ;  /* 0x0ffffffe06047836 */ /* 0x002fc40000000000 */
[----:B------:R-:W-:-:S04]  /*0150*/  IMAD.MOV R6, RZ, RZ, -R12 ;  /* 0x000000ffff067224 */ /* 0x000fc800078e0a0c */
[----:B------:R1:W2:Y:S02]  /*0160*/  F2I.FTZ.U32.TRUNC.NTZ R5, R4 ;  /* 0x0000000400057305 */ /* 0x0002a4000021f000 */
[----:B-1----:R-:W-:Y:S02]  /*0170*/  IMAD.MOV.U32 R4, RZ, RZ, RZ ;  /* 0x000000ffff047224 */ /* 0x002fe400078e00ff */
[----:B--2---:R-:W-:-:S04]  /*0180*/  IMAD.MOV R8, RZ, RZ, -R5 ;  /* 0x000000ffff087224 */ /* 0x004fc800078e0a05 */
[----:B------:R-:W-:Y:S02]  /*0190*/  IMAD R11, R8, R9, RZ ;  /* 0x00000009080b7224 */ /* 0x000fe400078e02ff */
[----:B------:R-:W-:Y:S02]  /*01a0*/  IMAD.MOV.U32 R8, RZ, RZ, R10 ;  /* 0x000000ffff087224 */ /* 0x000fe400078e000a */
[----:B------:R-:W-:-:S06]  /*01b0*/  IMAD.HI.U32 R5, R5, R11, R4 ;  /* 0x0000000b05057227 */ /* 0x000fcc00078e0004 */
[----:B------:R-:W-:-:S04]  /*01c0*/  IMAD.HI.U32 R5, R5, R8, RZ ;  /* 0x0000000805057227 */ /* 0x000fc800078e00ff */
[----:B------:R-:W-:-:S05]  /*01d0*/  IMAD R4, R5, R6, R8 ;  /* 0x0000000605047224 */ /* 0x000fca00078e0208 */
[----:B------:R-:W-:-:S13]  /*01e0*/  ISETP.GT.U32.AND P1, PT, R9, R4, PT ;  /* 0x000000040900720c */ /* 0x000fda0003f24070 */
[----:B------:R-:W-:Y:S02]  /*01f0*/  @!P1 IMAD.IADD R4, R4, 0x1, -R9 ;  /* 0x0000000104049824 */ /* 0x000fe400078e0a09 */
[----:B------:R-:W-:Y:S01]  /*0200*/  @!P1 VIADD R5, R5, 0x1 ;  /* 0x0000000105059836 */ /* 0x000fe20000000000 */
[----:B------:R-:W-:Y:S02]  /*0210*/  ISETP.NE.AND P1, PT, R7, RZ, PT ;  /* 0x000000ff0700720c */ /* 0x000fe40003f25270 */
[----:B------:R-:W-:Y:S02]  /*0220*/  ISETP.GE.U32.AND P0, PT, R4, R9, PT ;  /* 0x000000090400720c */ /* 0x000fe40003f06070 */
[----:B------:R-:W-:-:S04]  /*0230*/  LOP3.LUT R4, R0, R7, RZ, 0x3c, !PT ;  /* 0x0000000700047212 */ /* 0x000fc800078e3cff */
[----:B------:R-:W-:Y:S01]  /*0240*/  ISETP.GE.AND P2, PT, R4, RZ, PT ;  /* 0x000000ff0400720c */ /* 0x000fe20003f46270 */
[----:B------:R-:W-:-:S06]  /*0250*/  VIADD R4, R2, 0x7f ;  /* 0x0000007f02047836 */ /* 0x000fcc0000000000 */
[----:B------:R-:W-:-:S04]  /*0260*/  @P0 VIADD R5, R5, 0x1 ;  /* 0x0000000105050836 */ /* 0x000fc80000000000 */
[----:B------:R-:W-:Y:S01]  /*0270*/  IMAD.MOV.U32 R6, RZ, RZ, R5 ;  /* 0x000000ffff067224 */ /* 0x000fe200078e0005 */
[----:B------:R-:W-:-:S03]  /*0280*/  SHF.R.S32.HI R5, RZ, 0x1f, R4 ;  /* 0x0000001fff057819 */ /* 0x000fc60000011404 */
[----:B------:R-:W-:Y:S01]  /*0290*/  @!P2 IMAD.MOV R6, RZ, RZ, -R6 ;  /* 0x000000ffff06a224 */ /* 0x000fe200078e0a06 */
[----:B------:R-:W-:Y:S02]  /*02a0*/  @!P1 LOP3.LUT R6, RZ, R7, RZ, 0x33, !PT ;  /* 0x00000007ff069212 */ /* 0x000fe400078e33ff */
[----:B------:R-:W-:-:S03]  /*02b0*/  LEA.HI R5, R5, R4, RZ, 0x7 ;  /* 0x0000000405057211 */ /* 0x000fc600078f38ff */
[----:B------:R-:W-:Y:S02]  /*02c0*/  IMAD.SHL.U32 R9, R6, 0x8, RZ ;  /* 0x0000000806097824 */ /* 0x000fe400078e00ff */
[----:B------:R-:W-:-:S03]  /*02d0*/  IMAD.MOV R6, RZ, RZ, -R6 ;  /* 0x000000ffff067224 */ /* 0x000fc600078e0a06 */
[----:B------:R-:W-:Y:S01]  /*02e0*/  LEA.HI.SX32 R5, R5, -R9, 0x19 ;  /* 0x8000000905057211 */ /* 0x000fe200078fcaff */
[----:B------:R-:W-:-:S03]  /*02f0*/  IMAD R14, R7, R6, R0 ;  /* 0x00000006070e7224 */ /* 0x000fc600078e0200 */
[----:B------:R-:W-:Y:S02]  /*0300*/  VIMNMX R11, R5, 0x8, PT ;  /* 0x00000008050b7848 */ /* 0x000fe40003fe0100 */
[----:B------:R-:W-:Y:S02]  /*0310*/  IABS R6, R14 ;  /* 0x0000000e00067213 */ /* 0x000fe40000000000 */
[----:B------:R-:W-:-:S04]  /*0320*/  IABS R12, R11 ;  /* 0x0000000b000c7213 */ /* 0x000fc80000000000 */
[----:B------:R-:W1:Y:S08]  /*0330*/  I2F.RP R8, R12 ;  /* 0x0000000c00087306 */ /* 0x000e700000209400 */
[----:B-1----:R-:W1:Y:S02]  /*0340*/  MUFU.RCP R8, R8 ;  /* 0x0000000800087308 */ /* 0x002e640000001000 */
[----:B-1----:R-:W-:-:S06]  /*0350*/  VIADD R4, R8, 0xffffffe ;  /* 0x0ffffffe08047836 */ /* 0x002fcc0000000000 */
[----:B------:R-:W1:Y:S08]  /*0360*/  I2F.RP R8, R15 ;  /* 0x0000000f00087306 */ /* 0x000e700000209400 */
[----:B------:R2:W5:Y:S08]  /*0370*/  F2I.FTZ.U32.TRUNC.NTZ R5, R4 ;  /* 0x0000000400057305 */ /* 0x000570000021f000 */
[----:B-1----:R-:W1:Y:S01]  /*0380*/  MUFU.RCP R8, R8 ;  /* 0x0000000800087308 */ /* 0x002e620000001000 */
[----:B--2---:R-:W-:-:S02]  /*0390*/  IMAD.MOV.U32 R4, RZ, RZ, RZ ;  /* 0x000000ffff047224 */ /* 0x004fc400078e00ff */
[----:B-----5:R-:W-:-:S04]  /*03a0*/  IMAD.MOV R10, RZ, RZ, -R5 ;  /* 0x000000ffff0a7224 */ /* 0x020fc800078e0a05 */
[----:B------:R-:W-:Y:S01]  /*03b0*/  IMAD.MOV.U32 R7, RZ, RZ, R10 ;  /* 0x000000ffff077224 */ /* 0x000fe200078e000a */
[----:B------:R-:W-:-:S03]  /*03c0*/  IABS R10, R11 ;  /* 0x0000000b000a7213 */ /* 0x000fc60000000000 */
[----:B------:R-:W-:-:S04]  /*03d0*/  IMAD R7, R7, R12, RZ ;  /* 0x0000000c07077224 */ /* 0x000fc800078e02ff */
[----:B------:R-:W-:-:S04]  /*03e0*/  IMAD.HI.U32 R5, R5, R7, R4 ;  /* 0x0000000705057227 */ /* 0x000fc800078e0004 */
[----:B------:R-:W-:Y:S02]  /*03f0*/  IMAD.MOV R7, RZ, RZ, -R10 ;  /* 0x000000ffff077224 */ /* 0x000fe400078e0a0a */
[----:B------:R-:W-:Y:S01]  /*0400*/  IMAD.HI.U32 R4, R5, R6, RZ ;  /* 0x0000000605047227 */ /* 0x000fe200078e00ff */
[----:B------:R-:W2:Y:S03]  /*0410*/  I2F.RP R10, R18 ;  /* 0x00000012000a7306 */ /* 0x000ea60000209400 */
[----:B------:R-:W-:Y:S02]  /*0420*/  IMAD R5, R4, R7, R6 ;  /* 0x0000000704057224 */ /* 0x000fe400078e0206 */
[----:B-1----:R-:W-:-:S03]  /*0430*/  VIADD R6, R8, 0xffffffe ;  /* 0x0ffffffe08067836 */ /* 0x002fc60000000000 */
[----:B------:R-:W-:Y:S01]  /*0440*/  ISETP.GT.U32.AND P1, PT, R12, R5, PT ;  /* 0x000000050c00720c */ /* 0x000fe20003f24070 */
[----:B------:R1:W5:Y:S08]  /*0450*/  F2I.FTZ.U32.TRUNC.NTZ R7, R6 ;  /* 0x0000000600077305 */ /* 0x000370000021f000 */
[----:B--2---:R-:W2:Y:S01]  /*0460*/  MUFU.RCP R10, R10 ;  /* 0x0000000a000a7308 */ /* 0x004ea20000001000 */
[----:B-1----:R-:W-:-:S03]  /*0470*/  IMAD.MOV.U32 R6, RZ, RZ, RZ ;  /* 0x000000ffff067224 */ /* 0x002fc600078e00ff */
[----:B------:R-:W-:Y:S02]  /*0480*/  @!P1 IMAD.IADD R5, R5, 0x1, -R12 ;  /* 0x0000000105059824 */ /* 0x000fe400078e0a0c */
[----:B------:R-:W-:Y:S01]  /*0490*/  @!P1 VIADD R4, R4, 0x1 ;  /* 0x0000000104049836 */ /* 0x000fe20000000000 */
[----:B------:R-:W-:Y:S02]  /*04a0*/  ISETP.NE.AND P1, PT, R11, RZ, PT ;  /* 0x000000ff0b00720c */ /* 0x000fe40003f25270 */
[----:B------:R-:W-:Y:S01]  /*04b0*/  ISETP.GE.U32.AND P0, PT, R5, R12, PT ;  /* 0x0000000c0500720c */ /* 0x000fe20003f06070 */
[----:B-----5:R-:W-:Y:S01]  /*04c0*/  IMAD.MOV R12, RZ, RZ, -R7 ;  /* 0x000000ffff0c7224 */ /* 0x020fe200078e0a07 */
[----:B------:R-:W-:-:S03]  /*04d0*/  LOP3.LUT R5, R14, R11, RZ, 0x3c, !PT ;  /* 0x0000000b0e057212 */ /* 0x000fc600078e3cff */
[----:B------:R-:W-:Y:S01]  /*04e0*/  IMAD R13, R12, R15, RZ ;  /* 0x0000000f0c0d7224 */ /* 0x000fe200078e02ff */
[----:B------:R-:W-:Y:S01]  /*04f0*/  ISETP.GE.AND P2, PT, R5, RZ, PT ;  /* 0x000000ff0500720c */ /* 0x000fe20003f46270 */
[----:B--2---:R-:W-:Y:S01]  /*0500*/  VIADD R8, R10, 0xffffffe ;  /* 0x0ffffffe0a087836 */ /* 0x004fe20000000000 */
[----:B------:R-:W1:Y:S01]  /*0510*/  S2R R5, SR_TID.X ;  /* 0x0000000000057919 */ /* 0x000e620000002100 */
[----:B------:R-:W-:-:S04]  /*0520*/  IMAD.HI.U32 R6, R7, R13, R6 ;  /* 0x0000000d07067227 */ /* 0x000fc800078e0006 */
[----:B------:R-:W-:-:S04]  /*0530*/  @P0 VIADD R4, R4, 0x1 ;  /* 0x0000000104040836 */ /* 0x000fc80000000000 */
[----:B------:R-:W-:-:S04]  /*0540*/  IMAD.MOV.U32 R21, RZ, RZ, R4 ;  /* 0x000000ffff157224 */ /* 0x000fc800078e0004 */
[----:B------:R-:W-:Y:S01]  /*0550*/  @!P2 IMAD.MOV R21, RZ, RZ, -R21 ;  /* 0x000000ffff15a224 */ /* 0x000fe200078e0a15 */
[----:B------:R-:W-:-:S05]  /*0560*/  @!P1 LOP3.LUT R21, RZ, R11, RZ, 0x33, !PT ;  /* 0x0000000bff159212 */ /* 0x000fca00078e33ff */
[----:B------:R-:W-:-:S04]  /*0570*/  IMAD.MOV R4, RZ, RZ, -R21 ;  /* 0x000000ffff047224 */ /* 0x000fc800078e0a15 */
[----:B------:R-:W-:-:S04]  /*0580*/  IMAD R4, R11, R4, R14 ;  /* 0x000000040b047224 */ /* 0x000fc800078e020e */
[----:B------:R-:W-:Y:S02]  /*0590*/  IMAD.IADD R4, R9, 0x1, R4 ;  /* 0x0000000109047824 */ /* 0x000fe400078e0204 */
[----:B------:R2:W5:Y:S02]  /*05a0*/  F2I.FTZ.U32.TRUNC.NTZ R9, R8 ;  /* 0x0000000800097305 */ /* 0x000564000021f000 */
[----:B------:R-:W-:Y:S01]  /*05b0*/  IMAD.SHL.U32 R4, R4, 0x80, RZ ;  /* 0x0000008004047824 */ /* 0x000fe200078e00ff */
[----:B-1----:R-:W-:-:S04]  /*05c0*/  SHF.R.U32.HI R11, RZ, 0x2, R5 ;  /* 0x00000002ff0b7819 */ /* 0x002fc80000011605 */
[----:B------:R-:W-:Y:S01]  /*05d0*/  SGXT.U32 R11, R11, 0x6 ;  /* 0x000000060b0b781a */ /* 0x000fe20000000000 */
[----:B--2---:R-:W-:-:S03]  /*05e0*/  IMAD.MOV.U32 R8, RZ, RZ, RZ ;  /* 0x000000ffff087224 */ /* 0x004fc600078e00ff */
[----:B------:R-:W-:Y:S02]  /*05f0*/  LOP3.LUT R10, R4, R11, RZ, 0xfc, !PT ;  /* 0x0000000b040a7212 */ /* 0x000fe400078efcff */
[----:B------:R-:W-:Y:S02]  /*0600*/  LOP3.LUT R22, R4, 0x40, R11, 0xfe, !PT ;  /* 0x0000004004167812 */ /* 0x000fe400078efe0b */
[----:B------:R-:W-:Y:S01]  /*0610*/  IABS R12, R10 ;  /* 0x0000000a000c7213 */ /* 0x000fe20000000000 */
[----:B-----5:R-:W-:Y:S01]  /*0620*/  IMAD.MOV R17, RZ, RZ, -R9 ;  /* 0x000000ffff117224 */ /* 0x020fe200078e0a09 */
[----:B------:R-:W-:Y:S02]  /*0630*/  IABS R16, R22 ;  /* 0x0000001600107213 */ /* 0x000fe40000000000 */
[----:B------:R-:W-:Y:S01]  /*0640*/  ISETP.GE.AND P3, PT, R10, RZ, PT ;  /* 0x000000ff0a00720c */ /* 0x000fe20003f66270 */
[----:B------:R-:W-:Y:S01]  /*0650*/  IMAD.MOV.U32 R13, RZ, RZ, R12 ;  /* 0x000000ffff0d7224 */ /* 0x000fe200078e000c */
[----:B------:R-:W-:Y:S01]  /*0660*/  ISETP.GE.AND P2, PT, R22, RZ, PT ;  /* 0x000000ff1600720c */ /* 0x000fe20003f46270 */
[----:B------:R-:W-:-:S02]  /*0670*/  IMAD R17, R17, R18, RZ ;  /* 0x0000001211117224 */ /* 0x000fc400078e02ff */
[----:B------:R-:W-:-:S04]  /*0680*/  IMAD.HI.U32 R7, R6, R13, RZ ;  /* 0x0000000d06077227 */ /* 0x000fc800078e00ff */
[----:B------:R-:W-:-:S04]  /*0690*/  IMAD.HI.U32 R6, R6, R16, RZ ;  /* 0x0000001006067227 */ /* 0x000fc800078e00ff */
[----:B------:R-:W-:Y:S02]  /*06a0*/  IMAD.MOV R14, RZ, RZ, -R7 ;  /* 0x000000ffff0e7224 */ /* 0x000fe400078e0a07 */
[----:B------:R-:W-:Y:S02]  /*06b0*/  IMAD.MOV R7, RZ, RZ, -R6 ;  /* 0x000000ffff077224 */ /* 0x000fe400078e0a06 */
[----:B------:R-:W-:Y:S02]  /*06c0*/  IMAD R6, R15, R14, R13 ;  /* 0x0000000e0f067224 */ /* 0x000fe400078e020d */
[----:B------:R-:W-:Y:S01]  /*06d0*/  IMAD.HI.U32 R9, R9, R17, R8 ;  /* 0x0000001109097227 */ /* 0x000fe200078e0008 */
[----:B------:R-:W-:Y:S02]  /*06e0*/  PRMT R17, R11, 0x6540, R21 ;  /* 0x000065400b117816 */ /* 0x000fe40000000015 */
[C---:B------:R-:W-:Y:S01]  /*06f0*/  ISETP.GT.U32.AND P0, PT, R15.reuse, R6, PT ;  /* 0x000000060f00720c */ /* 0x040fe20003f04070 */
[----:B------:R-:W-:Y:S01]  /*0700*/  IMAD R8, R15, R7, R16 ;  /* 0x000000070f087224 */ /* 0x000fe200078e0210 */
[----:B------:R-:W-:Y:S01]  /*0710*/  LOP3.LUT R24, R17, 0x80, RZ, 0xfc, !PT ;  /* 0x0000008011187812 */ /* 0x000fe200078efcff */
[----:B------:R-:W-:Y:S01]  /*0720*/  IMAD.SHL.U32 R12, R21, 0x100, RZ ;  /* 0x00000100150c7824 */ /* 0x000fe200078e00ff */
[----:B------:R-:W-:-:S02]  /*0730*/  LOP3.LUT R25, R17, 0xc0, RZ, 0xfc, !PT ;  /* 0x000000c011197812 */ /* 0x000fc400078efcff */
[----:B------:R-:W-:Y:S02]  /*0740*/  ISETP.GT.U32.AND P1, PT, R15, R8, PT ;  /* 0x000000080f00720c */ /* 0x000fe40003f24070 */
[----:B------:R-:W-:Y:S02]  /*0750*/  LOP3.LUT R23, R12, 0x40, R11, 0xfe, !PT ;  /* 0x000000400c177812 */ /* 0x000fe400078efe0b */
[----:B------:R-:W-:Y:S02]  /*0760*/  IABS R14, R17 ;  /* 0x00000011000e7213 */ /* 0x000fe40000000000 */
[----:B------:R-:W-:Y:S01]  /*0770*/  IABS R16, R23 ;  /* 0x0000001700107213 */ /* 0x000fe20000000000 */
[----:B------:R-:W-:Y:S01]  /*0780*/  @!P0 IMAD.IADD R6, R6, 0x1, -R15 ;  /* 0x0000000106068824 */ /* 0x000fe200078e0a0f */
[----:B------:R-:W-:Y:S01]  /*0790*/  IABS R19, R24 ;  /* 0x0000001800137213 */ /* 0x000fe20000000000 */
[----:B------:R-:W-:Y:S01]  /*07a0*/  IMAD.HI.U32 R7, R9, R14, RZ ;  /* 0x0000000e09077227 */ /* 0x000fe200078e00ff */
[----:B------:R-:W-:-:S02]  /*07b0*/  IABS R20, R25 ;  /* 0x0000001900147213 */ /* 0x000fc40000000000 */
[----:B------:R-:W-:Y:S01]  /*07c0*/  ISETP.GE.AND P4, PT, R17, RZ, PT ;  /* 0x000000ff1100720c */ /* 0x000fe20003f86270 */
[----:B------:R-:W-:Y:S01]  /*07d0*/  IMAD.HI.U32 R12, R9, R16, RZ ;  /* 0x00000010090c7227 */ /* 0x000fe200078e00ff */
[----:B------:R-:W-:-:S03]  /*07e0*/  ISETP.GT.U32.AND P0, PT, R15, R6, PT ;  /* 0x000000060f00720c */ /* 0x000fc60003f04070 */
[----:B------:R-:W-:Y:S02]  /*07f0*/  @!P1 IMAD.IADD R8, R8, 0x1, -R15 ;  /* 0x0000000108089824 */ /* 0x000fe400078e0a0f */
[----:B------:R-:W-:Y:S02]  /*0800*/  IMAD.MOV R17, RZ, RZ, -R12 ;  /* 0x000000ffff117224 */ /* 0x000fe400078e0a0c */
[----:B------:R-:W-:Y:S01]  /*0810*/  IMAD.HI.U32 R13, R9, R19, RZ ;  /* 0x00000013090d7227 */ /* 0x000fe200078e00ff */
[----:B------:R-:W-:-:S03]  /*0820*/  ISETP.GT.U32.AND P1, PT, R15, R8, PT ;  /* 0x000000080f00720c */ /* 0x000fc60003f24070 */
[----:B------:R-:W-:-:S04]  /*0830*/  IMAD.HI.U32 R9, R9, R20, RZ ;  /* 0x0000001409097227 */ /* 0x000fc800078e00ff */
[C---:B------:R-:W-:Y:S02]  /*0840*/  IMAD R10, R18.reuse, R17, R16 ;  /* 0x00000011120a7224 */ /* 0x040fe400078e0210 */
[----:B------:R-:W-:Y:S02]  /*0850*/  IMAD.MOV R13, RZ, RZ, -R13 ;  /* 0x000000ffff0d7224 */ /* 0x000fe400078e0a0d */
[----:B------:R-:W-:Y:S01]  /*0860*/  IMAD.MOV R17, RZ, RZ, -R9 ;  /* 0x000000ffff117224 */ /* 0x000fe200078e0a09 */
[C---:B------:R-:W-:Y:S01]  /*0870*/  ISETP.GT.U32.AND P6, PT, R18.reuse, R10, PT ;  /* 0x0000000a1200720c */ /* 0x040fe20003fc4070 */
[----:B------:R-:W-:Y:S02]  /*0880*/  IMAD.MOV R7, RZ, RZ, -R7 ;  /* 0x000000ffff077224 */ /* 0x000fe400078e0a07 */
[C---:B------:R-:W-:Y:S02]  /*0890*/  IMAD R12, R18.reuse, R13, R19 ;  /* 0x0000000d120c7224 */ /* 0x040fe400078e0213 */
[----:B------:R-:W-:-:S02]  /*08a0*/  IMAD R13, R18, R17, R20 ;  /* 0x00000011120d7224 */ /* 0x000fc400078e0214 */
[----:B------:R-:W-:Y:S02]  /*08b0*/  IMAD R9, R18, R7, R14 ;  /* 0x0000000712097224 */ /* 0x000fe400078e020e */
[--C-:B------:R-:W-:Y:S01]  /*08c0*/  @!P0 IMAD.IADD R6, R6, 0x1, -R15.reuse ;  /* 0x0000000106068824 */ /* 0x100fe200078e0a0f */
[----:B------:R-:W-:Y:S01]  /*08d0*/  ISETP.GT.U32.AND P0, PT, R18, R12, PT ;  /* 0x0000000c1200720c */ /* 0x000fe20003f04070 */
[----:B------:R-:W-:Y:S01]  /*08e0*/  @!P1 IMAD.IADD R8, R8, 0x1, -R15 ;  /* 0x0000000108089824 */ /* 0x000fe200078e0a0f */
[----:B------:R-:W-:Y:S01]  /*08f0*/  ISETP.GT.U32.AND P5, PT, R18, R13, PT ;  /* 0x0000000d1200720c */ /* 0x000fe20003fa4070 */
[----:B------:R-:W-:Y:S01]  /*0900*/  @!P6 IMAD.IADD R10, R10, 0x1, -R18 ;  /* 0x000000010a0ae824 */ /* 0x000fe200078e0a12 */
[C---:B------:R-:W-:Y:S01]  /*0910*/  ISETP.GT.U32.AND P1, PT, R18.reuse, R9, PT ;  /* 0x000000091200720c */ /* 0x040fe20003f24070 */
[----:B------:R-:W-:Y:S02]  /*0920*/  IMAD.MOV.U32 R7, RZ, RZ, R6 ;  /* 0x000000ffff077224 */ /* 0x000fe400078e0006 */
[----:B------:R-:W-:Y:S01]  /*0930*/  @!P2 IMAD.MOV R8, RZ, RZ, -R8 ;  /* 0x000000ffff08a224 */ /* 0x000fe200078e0a08 */
[----:B------:R-:W-:Y:S01]  /*0940*/  ISETP.GT.U32.AND P6, PT, R18, R10, PT ;  /* 0x0000000a1200720c */ /* 0x000fe20003fc4070 */
[----:B------:R-:W-:Y:S01]  /*0950*/  @!P3 IMAD.MOV R7, RZ, RZ, -R7 ;  /* 0x000000ffff07b224 */ /* 0x000fe200078e0a07 */
[----:B------:R-:W-:Y:S01]  /*0960*/  ISETP.GE.AND P3, PT, R23, RZ, PT ;  /* 0x000000ff1700720c */ /* 0x000fe20003f66270 */
[----:B------:R-:W-:Y:S01]  /*0970*/  IMAD.SHL.U32 R17, R5, 0x10, RZ ;  /* 0x0000001005117824 */ /* 0x000fe200078e00ff */
[----:B------:R-:W-:Y:S01]  /*0980*/  ISETP.GE.AND P2, PT, R24, RZ, PT ;  /* 0x000000ff1800720c */ /* 0x000fe20003f46270 */
[--C-:B------:R-:W-:Y:S01]  /*0990*/  @!P0 IMAD.IADD R12, R12, 0x1, -R18.reuse ;  /* 0x000000010c0c8824 */ /* 0x100fe200078e0a12 */
[----:B------:R-:W-:Y:S01]  /*09a0*/  ISETP.NE.AND P0, PT, R2, RZ, PT ;  /* 0x000000ff0200720c */ /* 0x000fe20003f05270 */
[--C-:B------:R-:W-:Y:S01]  /*09b0*/  @!P5 IMAD.IADD R13, R13, 0x1, -R18.reuse ;  /* 0x000000010d0dd824 */ /* 0x100fe200078e0a12 */
[----:B------:R-:W-:Y:S01]  /*09c0*/  LOP3.LUT R2, RZ, R2, RZ, 0x33, !PT ;  /* 0x00000002ff027212 */ /* 0x000fe200078e33ff */
[--C-:B------:R-:W-:Y:S01]  /*09d0*/  @!P1 IMAD.IADD R9, R9, 0x1, -R18.reuse ;  /* 0x0000000109099824 */ /* 0x100fe200078e0a12 */
[----:B------:R-:W-:Y:S01]  /*09e0*/  ISETP.GT.U32.AND P5, PT, R18, R12, PT ;  /* 0x0000000c1200720c */ /* 0x000fe20003fa4070 */
[C---:B------:R-:W-:Y:S01]  /*09f0*/  IMAD.SHL.U32 R6, R5.reuse, 0x2, RZ ;  /* 0x0000000205067824 */ /* 0x040fe200078e00ff */
[----:B------:R-:W-:Y:S01]  /*0a00*/  SEL R19, R2, R7, !P0 ;  /* 0x0000000702137207 */ /* 0x000fe20004000000 */
[----:B------:R-:W-:Y:S01]  /*0a10*/  @!P6 IMAD.IADD R10, R10, 0x1, -R18 ;  /* 0x000000010a0ae824 */ /* 0x000fe200078e0a12 */
[----:B------:R-:W-:Y:S01]  /*0a20*/  SEL R20, R2, R8, !P0 ;  /* 0x0000000802147207 */ /* 0x000fe20004000000 */
[----:B---3--:R-:W-:Y:S01]  /*0a30*/  VIADD R24, R26, 0x3f ;  /* 0x0000003f1a187836 */ /* 0x008fe20000000000 */
[C---:B------:R-:W-:Y:S01]  /*0a40*/  ISETP.GT.U32.AND P1, PT, R18.reuse, R13, PT ;  /* 0x0000000d1200720c */ /* 0x040fe20003f24070 */
[----:B------:R-:W-:Y:S01]  /*0a50*/  @!P3 IMAD.MOV R10, RZ, RZ, -R10 ;  /* 0x000000ffff0ab224 */ /* 0x000fe200078e0a0a */
[----:B------:R-:W-:Y:S01]  /*0a60*/  ISETP.GT.U32.AND P0, PT, R18, R9, PT ;  /* 0x000000091200720c */ /* 0x000fe20003f04070 */
[----:B------:R-:W-:Y:S01]  /*0a70*/  IMAD.SHL.U32 R2, R5, 0x8, RZ ;  /* 0x0000000805027824 */ /* 0x000fe200078e00ff */
[----:B------:R-:W-:-:S02]  /*0a80*/  LOP3.LUT R8, R6, 0x30, R17, 0x48, !PT ;  /* 0x0000003006087812 */ /* 0x000fc400078e4811 */
[----:B------:R-:W-:Y:S01]  /*0a90*/  ISETP.GE.AND P6, PT, R25, RZ, PT ;  /* 0x000000ff1900720c */ /* 0x000fe20003fc6270 */
[----:B------:R-:W-:Y:S01]  /*0aa0*/  @!P5 IMAD.IADD R12, R12, 0x1, -R18 ;  /* 0x000000010c0cd824 */ /* 0x000fe200078e0a12 */
[----:B------:R-:W-:Y:S01]  /*0ab0*/  LOP3.LUT R16, R17, 0x30, RZ, 0xc0, !PT ;  /* 0x0000003011107812 */ /* 0x000fe200078ec0ff */
[----:B------:R-:W-:Y:S01]  /*0ac0*/  IMAD R14, R11, 0x40, R8 ;  /* 0x000000400b0e7824 */ /* 0x000fe200078e0208 */
[----:B------:R-:W-:Y:S01]  /*0ad0*/  LOP3.LUT R15, R8, 0xfc0, R17, 0xf8, !PT ;  /* 0x00000fc0080f7812 */ /* 0x000fe200078ef811 */
[----:B------:R-:W-:Y:S01]  /*0ae0*/  VIADD R11, R26, 0xffffffc0 ;  /* 0xffffffc01a0b7836 */ /* 0x000fe20000000000 */
[----:B------:R-:W-:Y:S01]  /*0af0*/  LOP3.LUT R8, RZ, R3, RZ, 0x33, !PT ;  /* 0x00000003ff087212 */ /* 0x000fe200078e33ff */
[--C-:B------:R-:W-:Y:S01]  /*0b00*/  @!P1 IMAD.IADD R13, R13, 0x1, -R18.reuse ;  /* 0x000000010d0d9824 */ /* 0x100fe200078e0a12 */
[----:B------:R-:W-:Y:S01]  /*0b10*/  ISETP.GT.AND P5, PT, R24, 0x3f, PT ;  /* 0x0000003f1800780c */ /* 0x000fe20003fa4270 */
[----:B------:R-:W-:Y:S01]  /*0b20*/  @!P0 IMAD.IADD R9, R9, 0x1, -R18 ;  /* 0x0000000109098824 */ /* 0x000fe200078e0a12 */
[C---:B------:R-:W-:Y:S01]  /*0b30*/  ISETP.GE.AND P1, PT, R16.reuse, R11, PT ;  /* 0x0000000b1000720c */ /* 0x040fe20003f26270 */
[----:B------:R-:W-:Y:S01]  /*0b40*/  @!P2 IMAD.MOV R12, RZ, RZ, -R12 ;  /* 0x000000ffff0ca224 */ /* 0x000fe200078e0a0c */
[----:B------:R-:W-:Y:S01]  /*0b50*/  ISETP.GE.AND P0, PT, R16, R26, PT ;  /* 0x0000001a1000720c */ /* 0x000fe20003f06270 */
[----:B------:R-:W-:Y:S01]  /*0b60*/  @!P4 IMAD.MOV R9, RZ, RZ, -R9 ;  /* 0x000000ffff09c224 */ /* 0x000fe200078e0a09 */
[----:B------:R-:W-:Y:S01]  /*0b70*/  SEL R11, RZ, 0x10, P1 ;  /* 0x00000010ff0b7807 */ /* 0x000fe20000800000 */
[----:B------:R-:W-:Y:S01]  /*0b80*/  @!P6 IMAD.MOV R13, RZ, RZ, -R13 ;  /* 0x000000ffff0de224 */ /* 0x000fe200078e0a0d */
[----:B------:R-:W-:Y:S01]  /*0b90*/  ISETP.NE.AND P1, PT, R3, RZ, PT ;  /* 0x000000ff0300720c */ /* 0x000fe20003f25270 */
[-CC-:B------:R-:W-:Y:S01]  /*0ba0*/  IMAD R22, R19, R27.reuse, R16.reuse ;  /* 0x0000001b13167224 */ /* 0x180fe200078e0210 */
[----:B------:R-:W-:Y:S01]  /*0bb0*/  SEL R7, RZ, 0x10, !P5 ;  /* 0x00000010ff077807 */ /* 0x000fe20006800000 */
[----:B------:R-:W-:Y:S01]  /*0bc0*/  IMAD R27, R20, R27, R16 ;  /* 0x0000001b141b7224 */ /* 0x000fe200078e0210 */
[----:B------:R-:W-:-:S02]  /*0bd0*/  SEL R9, R8, R9, !P1 ;  /* 0x0000000908097207 */ /* 0x000fc40004800000 */
[C---:B------:R-:W-:Y:S02]  /*0be0*/  SEL R3, R8.reuse, R10, !P1 ;  /* 0x0000000a08037207 */ /* 0x040fe40004800000 */
[C---:B------:R-:W-:Y:S01]  /*0bf0*/  SEL R17, R8.reuse, R12, !P1 ;  /* 0x0000000c08117207 */ /* 0x040fe20004800000 */
[--C-:B------:R-:W-:Y:S01]  /*0c00*/  IMAD R9, R9, UR4, R16.reuse ;  /* 0x0000000409097c24 */ /* 0x100fe2000f8e0210 */
[----:B------:R-:W-:Y:S01]  /*0c10*/  SEL R13, R8, R13, !P1 ;  /* 0x0000000d080d7207 */ /* 0x000fe20004800000 */
[--C-:B------:R-:W-:Y:S01]  /*0c20*/  IMAD R3, R3, UR4, R16.reuse ;  /* 0x0000000403037c24 */ /* 0x100fe2000f8e0210 */
[----:B------:R-:W-:Y:S01]  /*0c30*/  SEL R7, R7, RZ, !P0 ;  /* 0x000000ff07077207 */ /* 0x000fe20004000000 */
[--C-:B------:R-:W-:Y:S01]  /*0c40*/  IMAD R17, R17, UR4, R16.reuse ;  /* 0x0000000411117c24 */ /* 0x100fe2000f8e0210 */
[----:B------:R-:W-:Y:S01]  /*0c50*/  LOP3.LUT R2, R2, 0xf8, RZ, 0xc0, !PT ;  /* 0x000000f802027812 */ /* 0x000fe200078ec0ff */
[----:B------:R-:W-:Y:S01]  /*0c60*/  IMAD R13, R13, UR4, R16 ;  /* 0x000000040d0d7c24 */ /* 0x000fe2000f8e0210 */
[----:B------:R-:W-:Y:S01]  /*0c70*/  ISETP.NE.U32.AND P1, PT, R7, RZ, PT ;  /* 0x000000ff0700720c */ /* 0x000fe20003f25070 */
[----:B------:R-:W-:Y:S01]  /*0c80*/  UMOV UR4, 0x400 ;  /* 0x0000040000047882 */ /* 0x000fe20000000000 */
[----:B------:R-:W-:Y:S01]  /*0c90*/  SHF.R.S32.HI R7, RZ, 0x1f, R9 ;  /* 0x0000001fff077819 */ /* 0x000fe20000011409 */
[----:B----4-:R-:W-:Y:S01]  /*0ca0*/  UPRMT UR7, UR7, 0x654, UR4 ;  /* 0x0000065407077896 */ /* 0x010fe20008000004 */
[----:B------:R-:W-:-:S02]  /*0cb0*/  IADD3 R18, P2, R9, UR8, RZ ;  /* 0x0000000809127c10 */ /* 0x000fc4000ff5e0ff */
[----:B------:R-:W-:Y:S01]  /*0cc0*/  SHF.R.S32.HI R8, RZ, 0x1f, R3 ;  /* 0x0000001fff087819 */ /* 0x000fe20000011403 */
[----:B------:R-:W-:Y:S01]  /*0cd0*/  UIADD3 UR22, UR7, 0x800, URZ ;  /* 0x0000080007167890 */ /* 0x000fe2000fffe03f */
[----:B------:R-:W-:Y:S01]  /*0ce0*/  IADD3 R20, P3, R3, UR8, RZ ;  /* 0x0000000803147c10 */ /* 0x000fe2000ff7e0ff */
[----:B------:R-:W-:Y:S01]  /*0cf0*/  UIADD3 UR23, UR7, 0x6800, URZ ;  /* 0x0000680007177890 */ /* 0x000fe2000fffe03f */
[----:B------:R-:W-:Y:S02]  /*0d00*/  SHF.R.S32.HI R3, RZ, 0x1f, R17 ;  /* 0x0000001fff037819 */ /* 0x000fe40000011411 */
[----:B------:R-:W-:Y:S01]  /*0d10*/  IADD3 R154, P4, R17, UR8, RZ ;  /* 0x00000008119a7c10 */ /* 0x000fe2000ff9e0ff */
[----:B------:R-:W-:Y:S01]  /*0d20*/  VIADD R17, R15, UR7 ;  /* 0x000000070f117c36 */ /* 0x000fe20008000000 */
[----:B------:R-:W-:Y:S02]  /*0d30*/  SHF.R.S32.HI R9, RZ, 0x1f, R13 ;  /* 0x0000001fff097819 */ /* 0x000fe4000001140d */
[----:B------:R-:W-:-:S02]  /*0d40*/  IADD3 R156, P6, R13, UR8, RZ ;  /* 0x000000080d9c7c10 */ /* 0x000fc4000ffde0ff */
[----:B------:R-:W-:Y:S02]  /*0d50*/  PRMT R2, R2, 0x6540, R21 ;  /* 0x0000654002027816 */ /* 0x000fe40000000015 */
[----:B------:R-:W-:Y:S02]  /*0d60*/  IADD3.X R19, R7, UR9, RZ, P2, !PT ;  /* 0x0000000907137c10 */ /* 0x000fe400097fe4ff */
[----:B------:R-:W-:Y:S02]  /*0d70*/  IADD3.X R21, R8, UR9, RZ, P3, !PT ;  /* 0x0000000908157c10 */ /* 0x000fe40009ffe4ff */
[----:B------:R-:W-:Y:S02]  /*0d80*/  IADD3.X R155, R3, UR9, RZ, P4, !PT ;  /* 0x00000009039b7c10 */ /* 0x000fe4000a7fe4ff */
[----:B------:R-:W-:Y:S01]  /*0d90*/  IADD3.X R157, R9, UR9, RZ, P6, !PT ;  /* 0x00000009099d7c10 */ /* 0x000fe2000b7fe4ff */
[----:B------:R-:W-:Y:S01]  /*0da0*/  ULDC.64 UR8, c[0x0][0x210] ;  /* 0x0000840000087ab9 */ /* 0x000fe20000000a00 */
[----:B------:R-:W-:-:S02]  /*0db0*/  SHF.R.S32.HI R3, RZ, 0x1f, R22 ;  /* 0x0000001fff037819 */ /* 0x000fc40000011416 */
[----:B------:R-:W-:Y:S02]  /*0dc0*/  IADD3 R22, P2, R22, UR8, RZ ;  /* 0x0000000816167c10 */ /* 0x000fe4000ff5e0ff */
[----:B------:R-:W-:Y:S02]  /*0dd0*/  SHF.R.S32.HI R7, RZ, 0x1f, R27 ;  /* 0x0000001fff077819 */ /* 0x000fe4000001141b */
[----:B------:R-:W-:Y:S02]  /*0de0*/  IADD3 R152, P3, R27, UR8, RZ ;  /* 0x000000081b987c10 */ /* 0x000fe4000ff7e0ff */
[----:B------:R-:W-:Y:S01]  /*0df0*/  IADD3.X R23, R3, UR9, RZ, P2, !PT ;  /* 0x0000000903177c10 */ /* 0x000fe200097fe4ff */
[----:B------:R-:W-:Y:S01]  /*0e00*/  VIADD R3, R14, UR7 ;  /* 0x000000070e037c36 */ /* 0x000fe20008000000 */
[----:B------:R-:W-:Y:S02]  /*0e10*/  IADD3.X R153, R7, UR9, RZ, P3, !PT ;  /* 0x0000000907997c10 */ /* 0x000fe40009ffe4ff */
[----:B------:R-:W-:-:S02]  /*0e20*/  ISETP.GT.AND P0, PT, R24, 0x7f, PT ;  /* 0x0000007f1800780c */ /* 0x000fc40003f04270 */
[----:B------:R-:W-:Y:S01]  /*0e30*/  @!PT LDS RZ, [RZ] ;  /* 0x00000000fffff984 */ /* 0x000fe20000000800 */
[----:B------:R-:W-:Y:S01]  /*0e40*/  @!PT LDS RZ, [RZ] ;  /* 0x00000000fffff984 */ /* 0x000fe20000000800 */
[----:B------:R-:W-:Y:S01]  /*0e50*/  @!PT LDS RZ, [RZ] ;  /* 0x00000000fffff984 */ /* 0x000fe20000000800 */
[----:B------:R1:W-:Y:S01]  /*0e60*/  LDGSTS.E.BYPASS.128 [R3+0x800], desc[UR20][R22.64], P1 ;  /* 0x0080000016037fae */ /* 0x0003e20008901c54 */
[--C-:B------:R-:W-:Y:S02]  /*0e70*/  SHF.R.U32.HI R13, RZ, 0x5, R5.reuse ;  /* 0x00000005ff0d7819 */ /* 0x100fe40000011605 */
[----:B------:R-:W-:Y:S01]  /*0e80*/  SEL R11, R11, RZ, P0 ;  /* 0x000000ff0b0b7207 */ /* 0x000fe20000000000 */
[----:B------:R1:W-:Y:S01]  /*0e90*/  LDGSTS.E.BYPASS.128 [R17+0x1800], desc[UR20][R152.64], P1 ;  /* 0x0180000098117fae */ /* 0x0003e20008901c54 */
[----:B------:R-:W-:Y:S02]  /*0ea0*/  SGXT.U32 R13, R13, 0x3 ;  /* 0x000000030d0d781a */ /* 0x000fe40000000000 */
[----:B------:R-:W-:Y:S01]  /*0eb0*/  ISETP.NE.U32.AND P0, PT, R11, RZ, PT ;  /* 0x000000ff0b00720c */ /* 0x000fe20003f05070 */
[----:B------:R-:W0:Y:S01]  /*0ec0*/  LDGDEPBAR ;  /* 0x00000000000079af */ /* 0x000e220000000000 */
[----:B------:R-:W-:Y:S02]  /*0ed0*/  LOP3.LUT R11, R4, R13, RZ, 0xfc, !PT ;  /* 0x0000000d040b7212 */ /* 0x000fe400078efcff */
[----:B------:R-:W-:Y:S01]  /*0ee0*/  LOP3.LUT R12, R5, 0x1f, RZ, 0xc0, !PT ;  /* 0x0000001f050c7812 */ /* 0x000fe200078ec0ff */
[----:B------:R1:W-:Y:S01]  /*0ef0*/  LDGSTS.E.BYPASS.128 [R3+0x6800], desc[UR20][R18.64], P1 ;  /* 0x0680000012037fae */ /* 0x0003e20008901c54 */
[----:B------:R-:W-:-:S02]  /*0f00*/  SHF.R.U32.HI R4, RZ, 0x5, R5 ;  /* 0x00000005ff047819 */ /* 0x000fc40000011605 */
[C---:B------:R-:W-:Y:S01]  /*0f10*/  LOP3.LUT R9, R11.reuse, 0x8, RZ, 0xfc, !PT ;  /* 0x000000080b097812 */ /* 0x040fe200078efcff */
[----:B------:R1:W-:Y:S01]  /*0f20*/  LDGSTS.E.BYPASS.128 [R17+0x7800], desc[UR20][R20.64], P1 ;  /* 0x0780000014117fae */ /* 0x0003e20008901c54 */
[C---:B------:R-:W-:Y:S02]  /*0f30*/  LOP3.LUT R10, R11.reuse, 0x10, RZ, 0xfc, !PT ;  /* 0x000000100b0a7812 */ /* 0x040fe400078efcff */
[C---:B------:R-:W-:Y:S01]  /*0f40*/  LOP3.LUT R8, R11.reuse, 0x18, RZ, 0xfc, !PT ;  /* 0x000000180b087812 */ /* 0x040fe200078efcff */
[----:B------:R1:W-:Y:S01]  /*0f50*/  LDGSTS.E.BYPASS.128 [R17+0x8800], desc[UR20][R154.64], P1 ;  /* 0x088000009a117fae */ /* 0x0003e20008901c54 */
[C---:B------:R-:W-:Y:S02]  /*0f60*/  LOP3.LUT R7, R11.reuse, 0x20, RZ, 0xfc, !PT ;  /* 0x000000200b077812 */ /* 0x040fe400078efcff */
[C---:B------:R-:W-:Y:S01]  /*0f70*/  LOP3.LUT R173, R11.reuse, 0x28, RZ, 0xfc, !PT ;  /* 0x000000280bad7812 */ /* 0x040fe200078efcff */
[----:B------:R1:W-:Y:S01]  /*0f80*/  LDGSTS.E.BYPASS.128 [R17+0x9800], desc[UR20][R156.64], P1 ;  /* 0x098000009c117fae */ /* 0x0003e20008901c54 */
[----:B------:R-:W-:-:S02]  /*0f90*/  LOP3.LUT R172, R11, 0x30, RZ, 0xfc, !PT ;  /* 0x000000300bac7812 */ /* 0x000fc400078efcff */
[C---:B------:R-:W-:Y:S01]  /*0fa0*/  LOP3.LUT R171, R11.reuse, 0x38, RZ, 0xfc, !PT ;  /* 0x000000380bab7812 */ /* 0x040fe200078efcff */
[----:B------:R-:W0:Y:S01]  /*0fb0*/  LDGDEPBAR ;  /* 0x00000000000079af */ /* 0x000e220000000000 */
[C---:B------:R-:W-:Y:S02]  /*0fc0*/  LOP3.LUT R170, R11.reuse, 0x40, RZ, 0xfc, !PT ;  /* 0x000000400baa7812 */ /* 0x040fe400078efcff */
[C---:B------:R-:W-:Y:S01]  /*0fd0*/  LOP3.LUT R169, R11.reuse, 0x48, RZ, 0xfc, !PT ;  /* 0x000000480ba97812 */ /* 0x040fe200078efcff */
[----:B------:R-:W-:Y:S01]  /*0fe0*/  BAR.SYNC.DEFER_BLOCKING 0x0 ;  /* 0x0000000000007b1d */ /* 0x000fe20000010000 */
[C---:B------:R-:W-:Y:S02]  /*0ff0*/  LOP3.LUT R168, R11.reuse, 0x50, RZ, 0xfc, !PT ;  /* 0x000000500ba87812 */ /* 0x040fe400078efcff */
[C---:B------:R-:W-:Y:S02]  /*1000*/  LOP3.LUT R167, R11.reuse, 0x58, RZ, 0xfc, !PT ;  /* 0x000000580ba77812 */ /* 0x040fe400078efcff */
[----:B------:R-:W-:-:S02]  /*1010*/  LOP3.LUT R166, R11, 0x60, RZ, 0xfc, !PT ;  /* 0x000000600ba67812 */ /* 0x000fc400078efcff */
[C---:B------:R-:W-:Y:S02]  /*1020*/  LOP3.LUT R164, R11.reuse, 0x68, RZ, 0xfc, !PT ;  /* 0x000000680ba47812 */ /* 0x040fe400078efcff */
[C---:B------:R-:W-:Y:S02]  /*1030*/  LOP3.LUT R160, R11.reuse, 0x70, RZ, 0xfc, !PT ;  /* 0x000000700ba07812 */ /* 0x040fe400078efcff */
[----:B------:R-:W-:Y:S01]  /*1040*/  LOP3.LUT R162, R11, 0x78, RZ, 0xfc, !PT ;  /* 0x000000780ba27812 */ /* 0x000fe200078efcff */
[----:B------:R-:W-:Y:S01]  /*1050*/  @!PT LDS RZ, [RZ] ;  /* 0x00000000fffff984 */ /* 0x000fe20000000800 */
[----:B------:R-:W-:Y:S01]  /*1060*/  @!PT LDS RZ, [RZ] ;  /* 0x00000000fffff984 */ /* 0x000fe20000000800 */
[----:B------:R-:W-:Y:S01]  /*1070*/  @!PT LDS RZ, [RZ] ;  /* 0x00000000fffff984 */ /* 0x000fe20000000800 */
[----:B------:R1:W-:Y:S04]  /*1080*/  LDGSTS.E.BYPASS.128 [R3+0x2800], desc[UR20][R22.64+0x40], P0 ;  /* 0x0280004016037fae */ /* 0x0003e80008101c54 */
[----:B------:R1:W-:Y:S04]  /*1090*/  LDGSTS.E.BYPASS.128 [R17+0x3800], desc[UR20][R152.64+0x40], P0 ;  /* 0x0380004098117fae */ /* 0x0003e80008101c54 */
[----:B------:R-:W0:Y:S04]  /*10a0*/  LDGDEPBAR ;  /* 0x00000000000079af */ /* 0x000e280000000000 */
[----:B------:R1:W-:Y:S04]  /*10b0*/  LDGSTS.E.BYPASS.128 [R3+0xa800], desc[UR20][R18.64+0x40], P0 ;  /* 0x0a80004012037fae */ /* 0x0003e80008101c54 */
[----:B------:R1:W-:Y:S04]  /*10c0*/  LDGSTS.E.BYPASS.128 [R17+0xb800], desc[UR20][R20.64+0x40], P0 ;  /* 0x0b80004014117fae */ /* 0x0003e80008101c54 */
[----:B------:R1:W-:Y:S04]  /*10d0*/  LDGSTS.E.BYPASS.128 [R17+0xc800], desc[UR20][R154.64+0x40], P0 ;  /* 0x0c8000409a117fae */ /* 0x0003e80008101c54 */
[----:B------:R1:W-:Y:S04]  /*10e0*/  LDGSTS.E.BYPASS.128 [R17+0xd800], desc[UR20][R156.64+0x40], P0 ;  /* 0x0d8000409c117fae */ /* 0x0003e80008101c54 */
[----:B------:R-:W0:Y:S01]  /*10f0*/  LDGDEPBAR ;  /* 0x00000000000079af */ /* 0x000e220000000000 */
[----:B-1----:R-:W-:Y:S05]  /*1100*/  @P5 BRA `(.L_x_0) ;  /* 0x00000004000c5947 */ /* 0x002fea0003800000 */
[----:B------:R-:W-:Y:S01]  /*1110*/  IMAD.SHL.U32 R4, R4, 0x2, RZ ;  /* 0x0000000204047824 */ /* 0x000fe200078e00ff */
[----:B------:R-:W-:Y:S01]  /*1120*/  CS2R R24, SRZ ;  /* 0x0000000000187805 */ /* 0x000fe2000001ff00 */
[----:B-1----:R-:W-:Y:S01]  /*1130*/  IMAD.MOV.U32 R3, RZ, RZ, RZ ;  /* 0x000000ffff037224 */ /* 0x002fe200078e00ff */
[----:B------:R-:W-:Y:S02]  /*1140*/  CS2R R26, SRZ ;  /* 0x00000000001a7805 */ /* 0x000fe4000001ff00 */
[----:B------:R-:W-:Y:S02]  /*1150*/  CS2R R28, SRZ ;  /* 0x00000000001c7805 */ /* 0x000fe4000001ff00 */
[----:B------:R-:W-:Y:S02]  /*1160*/  CS2R R30, SRZ ;  /* 0x00000000001e7805 */ /* 0x000fe4000001ff00 */
[----:B------:R-:W-:Y:S02]  /*1170*/  CS2R R32, SRZ ;  /* 0x0000000000207805 */ /* 0x000fe4000001ff00 */
[----:B------:R-:W-:-:S02]  /*1180*/  CS2R R34, SRZ ;  /* 0x0000000000227805 */ /* 0x000fc4000001ff00 */
[----:B------:R-:W-:Y:S02]  /*1190*/  CS2R R36, SRZ ;  /* 0x0000000000247805 */ /* 0x000fe4000001ff00 */
        /* <DEDUP_REMOVED lines=56> */
[----:B------:R-:W-:Y:S01]  /*1520*/  CS2R R150, SRZ ;  /* 0x0000000000967805 */ /* 0x000fe2000001ff00 */
[----:B------:R-:W-:Y:S06]  /*1530*/  BRA `(.L_x_1) ;  /* 0x0000000800d07947 */ /* 0x000fec0003800000 */
.L_x_0:
[----:B-1----:R-:W-:Y:S01]  /*1540*/  SHF.R.S32.HI R3, RZ, 0x1f, R24 ;  /* 0x0000001fff037819 */ /* 0x002fe20000011418 */
[----:B------:R-:W-:Y:S01]  /*1550*/  VIADD R159, R26, 0xffffff80 ;  /* 0xffffff801a9f7836 */ /* 0x000fe20000000000 */
[----:B------:R-:W-:Y:S02]  /*1560*/  IADD3 R187, P3, R18, 0x80, RZ ;  /* 0x0000008012bb7810 */ /* 0x000fe40007f7e0ff */
[----:B------:R-:W-:Y:S02]  /*1570*/  CS2R R26, SRZ ;  /* 0x00000000001a7805 */ /* 0x000fe4000001ff00 */
[C---:B------:R-:W-:Y:S01]  /*1580*/  LOP3.LUT R183, R4.reuse, 0x7fffffc, RZ, 0xc0, !PT ;  /* 0x07fffffc04b77812 */ /* 0x040fe200078ec0ff */
[----:B------:R-:W-:Y:S01]  /*1590*/  IMAD.SHL.U32 R4, R4, 0x2, RZ ;  /* 0x0000000204047824 */ /* 0x000fe200078e00ff */
[----:B------:R-:W-:Y:S01]  /*15a0*/  LEA.HI R17, R3, R24, RZ, 0x6 ;  /* 0x0000001803117211 */ /* 0x000fe200078f30ff */
[----:B------:R-:W-:Y:S01]  /*15b0*/  IMAD.X R177, RZ, RZ, R19, P3 ;  /* 0x000000ffffb17224 */ /* 0x000fe200018e0613 */
[----:B------:R-:W-:Y:S01]  /*15c0*/  IADD3 R184, P0, R156, 0x80, RZ ;  /* 0x000000809cb87810 */ /* 0x000fe20007f1e0ff */
[----:B------:R-:W-:Y:S01]  /*15d0*/  IMAD.MOV.U32 R3, RZ, RZ, RZ ;  /* 0x000000ffff037224 */ /* 0x000fe200078e00ff */
[----:B------:R-:W-:-:S02]  /*15e0*/  IADD3 R185, P1, R154, 0x80, RZ ;  /* 0x000000809ab97810 */ /* 0x000fc40007f3e0ff */
[----:B------:R-:W-:Y:S02]  /*15f0*/  CS2R R24, SRZ ;  /* 0x0000000000187805 */ /* 0x000fe4000001ff00 */
[----:B------:R-:W-:Y:S02]  /*1600*/  IADD3 R186, P2, R20, 0x80, RZ ;  /* 0x0000008014ba7810 */ /* 0x000fe40007f5e0ff */
[----:B------:R-:W-:Y:S02]  /*1610*/  CS2R R28, SRZ ;  /* 0x00000000001c7805 */ /* 0x000fe4000001ff00 */
[----:B------:R-:W-:Y:S02]  /*1620*/  IADD3 R188, P4, R152, 0x80, RZ ;  /* 0x0000008098bc7810 */ /* 0x000fe40007f9e0ff */
[----:B------:R-:W-:Y:S02]  /*1630*/  CS2R R30, SRZ ;  /* 0x00000000001e7805 */ /* 0x000fe4000001ff00 */
[----:B------:R-:W-:-:S02]  /*1640*/  IADD3 R189, P5, R22, 0x80, RZ ;  /* 0x0000008016bd7810 */ /* 0x000fc40007fbe0ff */
[----:B------:R-:W-:Y:S02]  /*1650*/  CS2R R32, SRZ ;  /* 0x0000000000207805 */ /* 0x000fe4000001ff00 */
[----:B------:R-:W-:Y:S02]  /*1660*/  SHF.R.S32.HI R17, RZ, 0x6, R17 ;  /* 0x00000006ff117819 */ /* 0x000fe40000011411 */
[----:B------:R-:W-:Y:S02]  /*1670*/  CS2R R34, SRZ ;  /* 0x0000000000227805 */ /* 0x000fe4000001ff00 */
[----:B------:R-:W-:Y:S02]  /*1680*/  LOP3.LUT R19, R4, 0x6, RZ, 0xc0, !PT ;  /* 0x0000000604137812 */ /* 0x000fe400078ec0ff */
        /* <DEDUP_REMOVED lines=57> */
[----:B------:R-:W-:Y:S01]  /*1a20*/  CS2R R150, SRZ ;  /* 0x0000000000967805 */ /* 0x000fe2000001ff00 */
[----:B------:R-:W-:Y:S01]  /*1a30*/  IMAD.X R174, RZ, RZ, R157, P0 ;  /* 0x000000ffffae7224 */ /* 0x000fe200000e069d */
[----:B------:R-:W-:Y:S01]  /*1a40*/  LOP3.LUT R158, R19, 0xffffff00, R6, 0xf8, !PT ;  /* 0xffffff00139e7812 */ /* 0x000fe200078ef806 */
[----:B------:R-:W-:Y:S01]  /*1a50*/  IMAD.X R175, RZ, RZ, R155, P1 ;  /* 0x000000ffffaf7224 */ /* 0x000fe200008e069b */
[----:B------:R-:W-:Y:S01]  /*1a60*/  UMOV UR18, 0x1 ;  /* 0x0000000100127882 */ /* 0x000fe20000000000 */
[----:B------:R-:W-:Y:S01]  /*1a70*/  IMAD.X R176, RZ, RZ, R21, P2 ;  /* 0x000000ffffb07224 */ /* 0x000fe200010e0615 */
[----:B------:R-:W-:Y:S01]  /*1a80*/  UMOV UR19, 0xffffffff ;  /* 0xffffffff00137882 */ /* 0x000fe20000000000 */
[----:B------:R-:W-:Y:S01]  /*1a90*/  IMAD.X R178, RZ, RZ, R153, P4 ;  /* 0x000000ffffb27224 */ /* 0x000fe200020e0699 */
[----:B------:R-:W-:Y:S01]  /*1aa0*/  UMOV UR5, URZ ;  /* 0x0000003f00057c82 */ /* 0x000fe20008000000 */
[----:B------:R-:W-:Y:S01]  /*1ab0*/  IMAD.X R179, RZ, RZ, R23, P5 ;  /* 0x000000ffffb37224 */ /* 0x000fe200028e0617 */
[----:B------:R-:W-:Y:S01]  /*1ac0*/  UMOV UR6, URZ ;  /* 0x0000003f00067c82 */ /* 0x000fe20008000000 */
[----:B------:R-:W-:Y:S01]  /*1ad0*/  VIADD R182, R17, 0xfffffffe ;  /* 0xfffffffe11b67836 */ /* 0x000fe20000000000 */
[----:B------:R-:W-:-:S06]  /*1ae0*/  UMOV UR4, URZ ;  /* 0x0000003f00047c82 */ /* 0x000fcc0008000000 */
.L_x_2:
[----:B------:R-:W-:-:S04]  /*1af0*/  DEPBAR.LE SB0, 0x2 ;  /* 0x000080800000791a */ /* 0x000fc80000000000 */
[----:B------:R-:W-:Y:S01]  /*1b00*/  UIADD3 UR19, UR19, 0x1, URZ ;  /* 0x0000000113137890 */ /* 0x000fe2000fffe03f */
[----:B------:R-:W-:Y:S01]  /*1b10*/  BAR.SYNC.DEFER_BLOCKING 0x0 ;  /* 0x0000000000007b1d */ /* 0x000fe20000010000 */
[----:B------:R-:W-:Y:S02]  /*1b20*/  ISETP.NE.AND P1, PT, R12, RZ, PT ;  /* 0x000000ff0c00720c */ /* 0x000fe40003f25270 */
[----:B------:R-:W-:Y:S01]  /*1b30*/  UISETP.GE.AND UP0, UPT, UR19, 0x3, UPT ;  /* 0x000000031300788c */ /* 0x000fe2000bf06270 */
[----:B------:R-:W-:-:S03]  /*1b40*/  ISETP.LE.AND P2, PT, R182, UR4, PT ;  /* 0x00000004b6007c0c */ /* 0x000fc6000bf43270 */
[----:B------:R-:W-:-:S04]  /*1b50*/  USEL UR19, UR19, URZ, !UP0 ;  /* 0x0000003f13137287 */ /* 0x000fc8000c000000 */
[----:B------:R-:W-:Y:S02]  /*1b60*/  ULEA UR8, UR19, UR22, 0xd ;  /* 0x0000001613087291 */ /* 0x000fe4000f8e683f */
[----:B------:R-:W-:Y:S01]  /*1b70*/  ULEA UR9, UR19, UR23, 0xe ;  /* 0x0000001713097291 */ /* 0x000fe2000f8e703f */
[----:B------:R-:W-:Y:S01]  /*1b80*/  CS2R.32 R181, SR_CLOCKLO ;  /* 0x0000000000b57805 */ /* 0x000fe20000005000 */
[----:B------:R-:W1:Y:S01]  /*1b90*/  SHFL.IDX PT, R18, R183, RZ, 0x1f ;  /* 0x00001fffb7127589 */ /* 0x000e6200000e0000 */
[----:B------:R-:W-:Y:S01]  /*1ba0*/  USHF.R.U32.HI UR8, URZ, 0x4, UR8 ;  /* 0x000000043f087899 */ /* 0x000fe20008011608 */
[----:B------:R-:W-:Y:S01]  /*1bb0*/  WARPGROUP.ARRIVE ;  /* 0x00000000000079c5 */ /* 0x000fe20000000000 */
[----:B------:R-:W-:Y:S02]  /*1bc0*/  USHF.R.U32.HI UR9, URZ, 0x4, UR9 ;  /* 0x000000043f097899 */ /* 0x000fe40008011609 */
[----:B------:R-:W-:Y:S01]  /*1bd0*/  ULOP3.LUT UR8, UR8, 0x3fff, URZ, 0xc0, !UPT ;  /* 0x00003fff08087892 */ /* 0x000fe2000f8ec03f */
[----:B------:R-:W-:Y:S01]  /*1be0*/  UMOV UR15, 0x80000020 ;  /* 0x80000020000f7882 */ /* 0x000fe20000000000 */
[----:B------:R-:W-:Y:S01]  /*1bf0*/  UMOV UR11, 0x80000020 ;  /* 0x80000020000b7882 */ /* 0x000fe20000000000 */
[----:B-1----:R-:W-:-:S13]  /*1c00*/  R2UR UR10, R18 ;  /* 0x00000000120a72ca */ /* 0x002fda00000e0000 */
[----:B------:R-:W-:-:S04]  /*1c10*/  USHF.L.U32 UR10, UR10, 0x6, URZ ;  /* 0x000000060a0a7899 */ /* 0x000fc8000800063f */
[----:B------:R-:W-:-:S04]  /*1c20*/  ULOP3.LUT UR10, UR10, 0x1c0, URZ, 0xc0, !UPT ;  /* 0x000001c00a0a7892 */ /* 0x000fc8000f8ec03f */
[----:B------:R-:W-:Y:S02]  /*1c30*/  UIADD3 UR16, UP0, UR10, UR8, URZ ;  /* 0x000000080a107290 */ /* 0x000fe4000ff1e03f */
[----:B------:R-:W-:Y:S02]  /*1c40*/  ULOP3.LUT UR8, UR9, 0x3fff, URZ, 0xc0, !UPT ;  /* 0x00003fff09087892 */ /* 0x000fe4000f8ec03f */
[----:B------:R-:W-:Y:S02]  /*1c50*/  UIADD3.X UR17, URZ, URZ, URZ, UP0, !UPT ;  /* 0x0000003f3f117290 */ /* 0x000fe400087fe43f */
[----:B------:R-:W-:Y:S02]  /*1c60*/  ULOP3.LUT UR14, UR8, 0x4000000, URZ, 0xfc, !UPT ;  /* 0x04000000080e7892 */ /* 0x000fe4000f8efc3f */
[----:B------:R-:W-:Y:S02]  /*1c70*/  ULOP3.LUT UR12, UR16, 0x2000000, URZ, 0xfc, !UPT ;  /* 0x02000000100c7892 */ /* 0x000fe4000f8efc3f */
[----:B------:R-:W-:Y:S01]  /*1c80*/  ULOP3.LUT UR13, UR17, 0x80000020, URZ, 0xfc, !UPT ;  /* 0x80000020110d7892 */ /* 0x000fe2000f8efc3f */
[----:B------:R-:W-:Y:S01]  /*1c90*/  UMOV UR10, 0x4000002 ;  /* 0x04000002000a7882 */ /* 0x000fe20000000000 */
[----:B------:R-:W-:-:S02]  /*1ca0*/  UMOV UR9, URZ ;  /* 0x0000003f00097c82 */ /* 0x000fc40008000000 */
[----:B------:R-:W-:-:S05]  /*1cb0*/  UIADD3.64 UR10, UR8, UR10, URZ ;  /* 0x0000000a080a7297 */ /* 0x000fca000fffe03f */
[----:B------:R-:W-:Y:S01]  /*1cc0*/  QGMMA.64x256x32.F32.E4M3.E4M3 R24, gdesc[UR12], R24 ;  /* 0x03e000000c1879f3 */ /* 0x000fe20008700818 */
[----:B------:R-:W-:Y:S01]  /*1cd0*/  UMOV UR12, 0x2000002 ;  /* 0x02000002000c7882 */ /* 0x000fe20000000000 */
[----:B------:R-:W-:Y:S02]  /*1ce0*/  UMOV UR13, 0x80000020 ;  /* 0x80000020000d7882 */ /* 0x000fe40000000000 */
[----:B------:R-:W-:-:S09]  /*1cf0*/  UIADD3.64 UR8, UR16, UR12, URZ ;  /* 0x0000000c10087297 */ /* 0x000fd2000fffe03f */
[----:B------:R-:W-:Y:S03]  /*1d00*/  QGMMA.64x256x32.F32.E4M3.E4M3 R24, gdesc[UR8], R24, gsb0 ;  /* 0x03e00000081879f3 */ /* 0x000fe60008000818 */
[----:B------:R-:W-:Y:S02]  /*1d10*/  WARPGROUP.DEPBAR.LE gsb0, 0x0 ;  /* 0x00008000000079c5 */ /* 0x000fe40000010000 */
[----:B------:R-:W-:Y:S02]  /*1d20*/  CS2R.32 R157, SR_CLOCKLO ;  /* 0x00000000009d7805 */ /* 0x000fe40000005000 */
[----:B------:R-:W-:Y:S01]  /*1d30*/  LOP3.LUT R21, R3, 0xf0, RZ, 0xc0, !PT ;  /* 0x000000f003157812 */ /* 0x000fe200078ec0ff */
[----:B------:R-:W-:Y:S01]  /*1d40*/  IMAD.MOV.U32 R180, RZ, RZ, RZ ;  /* 0x000000ffffb47224 */ /* 0x000fe200078e00ff */
[----:B------:R-:W-:Y:S01]  /*1d50*/  ISETP.GE.AND P0, PT, R16, R159, PT ;  /* 0x0000009f1000720c */ /* 0x000fe20003f06270 */
[----:B------:R-:W-:Y:S01]  /*1d60*/  @!P1 IMAD.MOV.U32 R156, RZ, RZ, -0x80000000 ;  /* 0x80000000ff9c9424 */ /* 0x000fe200078e00ff */
[----:B------:R-:W-:Y:S01]  /*1d70*/  LOP3.LUT R19, R21, R158, RZ, 0xfc, !PT ;  /* 0x0000009e15137212 */ /* 0x000fe200078efcff */
[----:B------:R-:W-:Y:S01]  /*1d80*/  IMAD.IADD R20, R158, 0x1, R21 ;  /* 0x000000019e147824 */ /* 0x000fe200078e0215 */
[----:B------:R-:W-:Y:S01]  /*1d90*/  UIADD3 UR18, UR18, 0x1, URZ ;  /* 0x0000000112127890 */ /* 0x000fe2000fffe03f */
[----:B------:R-:W-:Y:S01]  /*1da0*/  SEL R18, RZ, 0x10, P0 ;  /* 0x00000010ff127807 */ /* 0x000fe20000000000 */
[----:B------:R-:W-:Y:S01]  /*1db0*/  UIADD3 UR4, UR4, 0x1, URZ ;  /* 0x0000000104047890 */ /* 0x000fe2000fffe03f */
[----:B------:R-:W-:Y:S01]  /*1dc0*/  LEA R154, R19, UR7, 0x2 ;  /* 0x00000007139a7c11 */ /* 0x000fe2000f8e10ff */
[----:B------:R-:W-:Y:S01]  /*1dd0*/  UISETP.GE.AND UP0, UPT, UR18, 0x3, UPT ;  /* 0x000000031200788c */ /* 0x000fe2000bf06270 */
[----:B------:R-:W-:Y:S01]  /*1de0*/  LEA R165, R20, UR7, 0x2 ;  /* 0x0000000714a57c11 */ /* 0x000fe2000f8e10ff */
[----:B------:R-:W-:Y:S01]  /*1df0*/  VIADD R3, R3, 0x10 ;  /* 0x0000001003037836 */ /* 0x000fe20000000000 */
[----:B------:R-:W-:Y:S01]  /*1e00*/  SEL R18, R18, RZ, !P2 ;  /* 0x000000ff12127207 */ /* 0x000fe20005000000 */
[----:B------:R1:W-:Y:S01]  /*1e10*/  @!P1 STS.64 [R154], R180 ;  /* 0x000000b49a009388 */ /* 0x0003e20000000a00 */
[----:B------:R-:W-:Y:S01]  /*1e20*/  USEL UR18, UR18, URZ, !UP0 ;  /* 0x0000003f12127287 */ /* 0x000fe2000c000000 */
[----:B------:R-:W-:Y:S01]  /*1e30*/  IADD3 R20, P3, R188, UR5, RZ ;  /* 0x00000005bc147c10 */ /* 0x000fe2000ff7e0ff */
[----:B------:R-:W-:Y:S01]  /*1e40*/  VIADD R159, R159, 0xffffffc0 ;  /* 0xffffffc09f9f7836 */ /* 0x000fe20000000000 */
[----:B------:R2:W-:Y:S01]  /*1e50*/  @!P1 STS.64 [R165+0x20], R156 ;  /* 0x0000209ca5009388 */ /* 0x0005e20000000a00 */
[----:B------:R-:W-:Y:S01]  /*1e60*/  BAR.SYNC.DEFER_BLOCKING 0x0 ;  /* 0x0000000000007b1d */ /* 0x000fe20000010000 */
[----:B------:R-:W-:Y:S01]  /*1e70*/  ISETP.NE.U32.AND P0, PT, R18, RZ, PT ;  /* 0x000000ff1200720c */ /* 0x000fe20003f05070 */
[----:B------:R-:W-:Y:S01]  /*1e80*/  ULEA UR8, UR18, UR22, 0xd ;  /* 0x0000001612087291 */ /* 0x000fe2000f8e683f */
[----:B------:R-:W-:-:S02]  /*1e90*/  IADD3 R18, P2, R189, UR5, RZ ;  /* 0x00000005bd127c10 */ /* 0x000fc4000ff5e0ff */
[----:B------:R-:W-:Y:S02]  /*1ea0*/  IADD3 R22, P1, R187, UR5, RZ ;  /* 0x00000005bb167c10 */ /* 0x000fe4000ff3e0ff */
[----:B------:R-:W-:Y:S01]  /*1eb0*/  IADD3.X R19, R179, UR6, RZ, P2, !PT ;  /* 0x00000006b3137c10 */ /* 0x000fe200097fe4ff */
[C---:B------:R-:W-:Y:S01]  /*1ec0*/  VIADD R161, R14.reuse, UR8 ;  /* 0x000000080ea17c36 */ /* 0x040fe20008000000 */
[----:B------:R-:W-:Y:S01]  /*1ed0*/  IADD3.X R21, R178, UR6, RZ, P3, !PT ;  /* 0x00000006b2157c10 */ /* 0x000fe20009ffe4ff */
[----:B------:R-:W-:Y:S01]  /*1ee0*/  VIADD R163, R15, UR8 ;  /* 0x000000080fa37c36 */ /* 0x000fe20008000000 */
[----:B------:R-:W-:Y:S01]  /*1ef0*/  ULEA UR8, UR18, UR23, 0xe ;  /* 0x0000001712087291 */ /* 0x000fe2000f8e703f */
[----:B------:R-:W-:Y:S02]  /*1f00*/  IADD3 R152, P2, R186, UR5, RZ ;  /* 0x00000005ba987c10 */ /* 0x000fe4000ff5e0ff */
[----:B-1----:R-:W-:Y:S02]  /*1f10*/  IADD3 R154, P3, R185, UR5, RZ ;  /* 0x00000005b99a7c10 */ /* 0x002fe4000ff7e0ff */
[----:B--2---:R-:W-:Y:S01]  /*1f20*/  IADD3 R156, P4, R184, UR5, RZ ;  /* 0x00000005b89c7c10 */ /* 0x004fe2000ff9e0ff */
[----:B------:R-:W-:Y:S01]  /*1f30*/  VIADD R165, R14, UR8 ;  /* 0x000000080ea57c36 */ /* 0x000fe20008000000 */
[----:B------:R-:W-:Y:S01]  /*1f40*/  IADD3.X R23, R177, UR6, RZ, P1, !PT ;  /* 0x00000006b1177c10 */ /* 0x000fe20008ffe4ff */
[----:B------:R-:W-:Y:S01]  /*1f50*/  UIADD3 UR5, UP0, UR5, 0x40, URZ ;  /* 0x0000004005057890 */ /* 0x000fe2000ff1e03f */
[----:B------:R-:W-:-:S02]  /*1f60*/  IADD3.X R153, R176, UR6, RZ, P2, !PT ;  /* 0x00000006b0997c10 */ /* 0x000fc400097fe4ff */
[----:B------:R-:W-:Y:S01]  /*1f70*/  IADD3.X R155, R175, UR6, RZ, P3, !PT ;  /* 0x00000006af9b7c10 */ /* 0x000fe20009ffe4ff */
[----:B------:R-:W-:Y:S01]  /*1f80*/  @!PT LDS RZ, [RZ] ;  /* 0x00000000fffff984 */ /* 0x000fe20000000800 */
[----:B------:R-:W-:Y:S01]  /*1f90*/  @!PT LDS RZ, [RZ] ;  /* 0x00000000fffff984 */ /* 0x000fe20000000800 */
[----:B------:R-:W-:Y:S01]  /*1fa0*/  @!PT LDS RZ, [RZ] ;  /* 0x00000000fffff984 */ /* 0x000fe20000000800 */
[----:B------:R1:W-:Y:S01]  /*1fb0*/  LDGSTS.E.BYPASS.128 [R161], desc[UR20][R18.64], P0 ;  /* 0x0000000012a17fae */ /* 0x0003e20008101c54 */
[----:B------:R-:W-:Y:S01]  /*1fc0*/  IADD3.X R157, R174, UR6, RZ, P4, !PT ;  /* 0x00000006ae9d7c10 */ /* 0x000fe2000a7fe4ff */
[----:B------:R-:W-:Y:S02]  /*1fd0*/  UIADD3.X UR6, URZ, UR6, URZ, UP0, !UPT ;  /* 0x000000063f067290 */ /* 0x000fe400087fe43f */
[----:B------:R2:W-:Y:S04]  /*1fe0*/  LDGSTS.E.BYPASS.128 [R163+0x1000], desc[UR20][R20.64], P0 ;  /* 0x0100000014a37fae */ /* 0x0005e80008101c54 */
[----:B------:R-:W0:Y:S01]  /*1ff0*/  LDGDEPBAR ;  /* 0x00000000000079af */ /* 0x000e220000000000 */
[----:B-1----:R-:W-:-:S03]  /*2000*/  VIADD R19, R15, UR8 ;  /* 0x000000080f137c36 */ /* 0x002fc60008000000 */
[----:B------:R2:W-:Y:S04]  /*2010*/  LDGSTS.E.BYPASS.128 [R165], desc[UR20][R22.64], P0 ;  /* 0x0000000016a57fae */ /* 0x0005e80008101c54 */
[----:B------:R2:W-:Y:S04]  /*2020*/  LDGSTS.E.BYPASS.128 [R19+0x1000], desc[UR20][R152.64], P0 ;  /* 0x0100000098137fae */ /* 0x0005e80008101c54 */
[----:B------:R2:W-:Y:S04]  /*2030*/  LDGSTS.E.BYPASS.128 [R19+0x2000], desc[UR20][R154.64], P0 ;  /* 0x020000009a137fae */ /* 0x0005e80008101c54 */
[----:B------:R2:W-:Y:S01]  /*2040*/  LDGSTS.E.BYPASS.128 [R19+0x3000], desc[UR20][R156.64], P0 ;  /* 0x030000009c137fae */ /* 0x0005e20008101c54 */
[----:B------:R-:W-:-:S03]  /*2050*/  ISETP.NE.AND P0, PT, R17, UR4, PT ;  /* 0x0000000411007c0c */ /* 0x000fc6000bf05270 */
[----:B------:R-:W0:Y:S10]  /*2060*/  LDGDEPBAR ;  /* 0x00000000000079af */ /* 0x000e340000000000 */
[----:B--2---:R-:W-:Y:S05]  /*2070*/  @P0 BRA `(.L_x_2) ;  /* 0xfffffff8009c0947 */ /* 0x004fea000383ffff */
.L_x_1:
[----:B------:R-:W-:Y:S02]  /*2080*/  WARPGROUP.DEPBAR.LE gsb0, 0x0 ;  /* 0x00008000000079c5 */ /* 0x000fe40000010000 */
[----:B------:R-:W-:-:S04]  /*2090*/  DEPBAR.LE SB0, 0x0 ;  /* 0x000080000000791a */ /* 0x000fc80000000000 */
[--C-:B------:R-:W-:Y:S01]  /*20a0*/  SHF.R.U32.HI R14, RZ, 0x2, R12.reuse ;  /* 0x00000002ff0e7819 */ /* 0x100fe2000001160c */
[----:B------:R-:W-:Y:S01]  /*20b0*/  IMAD R12, R13, 0x21, R12 ;  /* 0x000000210d0c7824 */ /* 0x000fe200078e020c */
[----:B------:R-:W-:Y:S01]  /*20c0*/  LOP3.LUT R6, R6, 0x6, RZ, 0xc0, !PT ;  /* 0x0000000606067812 */ /* 0x000fe200078ec0ff */
[----:B------:R-:W1:Y:S01]  /*20d0*/  LDC.64 R18, c[0x0][0x220] ;  /* 0x00008800ff127b82 */ /* 0x000e620000000a00 */
[----:B------:R-:W-:Y:S01]  /*20e0*/  F2FP.F16.F32.PACK_AB R24, R25, R24 ;  /* 0x000000181918723e */ /* 0x000fe200000000ff */
[----:B------:R-:W-:Y:S01]  /*20f0*/  IMAD R15, R13, 0x10, R14 ;  /* 0x000000100d0f7824 */ /* 0x000fe200078e020e */
[----:B------:R-:W-:Y:S01]  /*2100*/  F2FP.F16.F32.PACK_AB R26, R27, R26 ;  /* 0x0000001a1b1a723e */ /* 0x000fe200000000ff */
[----:B------:R-:W-:Y:S01]  /*2110*/  ULDC.64 UR8, c[0x0][0x228] ;  /* 0x00008a0000087ab9 */ /* 0x000fe20000000a00 */
[----:B------:R-:W-:Y:S01]  /*2120*/  F2FP.F16.F32.PACK_AB R28, R29, R28 ;  /* 0x0000001c1d1c723e */ /* 0x000fe200000000ff */
[----:B------:R-:W-:Y:S01]  /*2130*/  IMAD R6, R15, 0x108, R6 ;  /* 0x000001080f067824 */ /* 0x000fe200078e0206 */
[----:B------:R-:W-:Y:S01]  /*2140*/  F2FP.F16.F32.PACK_AB R30, R31, R30 ;  /* 0x0000001e1f1e723e */ /* 0x000fe200000000ff */
[----:B------:R-:W-:Y:S01]  /*2150*/  S2UR UR4, SR_CTAID.Y ;  /* 0x00000000000479c3 */ /* 0x000fe20000002600 */
[----:B------:R-:W-:-:S02]  /*2160*/  F2FP.F16.F32.PACK_AB R32, R33, R32 ;  /* 0x000000202120723e */ /* 0x000fc400000000ff */
[----:B------:R-:W-:Y:S02]  /*2170*/  F2FP.F16.F32.PACK_AB R34, R35, R34 ;  /* 0x000000222322723e */ /* 0x000fe400000000ff */
[----:B------:R-:W-:Y:S02]  /*2180*/  F2FP.F16.F32.PACK_AB R36, R37, R36 ;  /* 0x000000242524723e */ /* 0x000fe400000000ff */
[----:B------:R-:W-:Y:S01]  /*2190*/  F2FP.F16.F32.PACK_AB R38, R39, R38 ;  /* 0x000000262726723e */ /* 0x000fe200000000ff */
[----:B------:R-:W2:Y:S01]  /*21a0*/  S2UR UR5, SR_CTAID.Z ;  /* 0x00000000000579c3 */ /* 0x000ea20000002700 */
[----:B------:R-:W-:Y:S02]  /*21b0*/  F2FP.F16.F32.PACK_AB R40, R41, R40 ;  /* 0x000000282928723e */ /* 0x000fe400000000ff */
[----:B------:R-:W-:Y:S02]  /*21c0*/  F2FP.F16.F32.PACK_AB R42, R43, R42 ;  /* 0x0000002a2b2a723e */ /* 0x000fe400000000ff */
[----:B------:R-:W-:-:S02]  /*21d0*/  F2FP.F16.F32.PACK_AB R44, R45, R44 ;  /* 0x0000002c2d2c723e */ /* 0x000fc400000000ff */
[----:B------:R-:W-:Y:S02]  /*21e0*/  F2FP.F16.F32.PACK_AB R46, R47, R46 ;  /* 0x0000002e2f2e723e */ /* 0x000fe400000000ff */
[----:B------:R-:W-:Y:S02]  /*21f0*/  F2FP.F16.F32.PACK_AB R48, R49, R48 ;  /* 0x000000303130723e */ /* 0x000fe400000000ff */
[----:B------:R-:W-:Y:S02]  /*2200*/  F2FP.F16.F32.PACK_AB R50, R51, R50 ;  /* 0x000000323332723e */ /* 0x000fe400000000ff */
[----:B------:R-:W-:Y:S02]  /*2210*/  F2FP.F16.F32.PACK_AB R52, R53, R52 ;  /* 0x000000343534723e */ /* 0x000fe400000000ff */
[----:B------:R-:W-:Y:S02]  /*2220*/  F2FP.F16.F32.PACK_AB R54, R55, R54 ;  /* 0x000000363736723e */ /* 0x000fe400000000ff */
[----:B------:R-:W-:-:S02]  /*2230*/  F2FP.F16.F32.PACK_AB R56, R57, R56 ;  /* 0x000000383938723e */ /* 0x000fc400000000ff */
[----:B------:R-:W-:Y:S02]  /*2240*/  F2FP.F16.F32.PACK_AB R58, R59, R58 ;  /* 0x0000003a3b3a723e */ /* 0x000fe400000000ff */
[----:B------:R-:W-:Y:S02]  /*2250*/  F2FP.F16.F32.PACK_AB R60, R61, R60 ;  /* 0x0000003c3d3c723e */ /* 0x000fe400000000ff */
[----:B------:R-:W-:Y:S02]  /*2260*/  F2FP.F16.F32.PACK_AB R62, R63, R62 ;  /* 0x0000003e3f3e723e */ /* 0x000fe400000000ff */
[----:B------:R-:W-:Y:S02]  /*2270*/  F2FP.F16.F32.PACK_AB R64, R65, R64 ;  /* 0x000000404140723e */ /* 0x000fe400000000ff */
[----:B------:R-:W-:Y:S01]  /*2280*/  F2FP.F16.F32.PACK_AB R66, R67, R66 ;  /* 0x000000424342723e */ /* 0x000fe200000000ff */
[----:B------:R-:W3:Y:S01]  /*2290*/  S2R R65, SR_VIRTUALSMID ;  /* 0x0000000000417919 */ /* 0x000ee20000004300 */
        /* <DEDUP_REMOVED lines=42> */
[----:B------:R-:W-:Y:S01]  /*2540*/  LEA R15, R6, UR7, 0x1 ;  /* 0x00000007060f7c11 */ /* 0x000fe2000f8e08ff */
[----:B------:R-:W-:Y:S01]  /*2550*/  BAR.SYNC.DEFER_BLOCKING 0x0 ;  /* 0x0000000000007b1d */ /* 0x000fe20000010000 */
[----:B------:R-:W-:Y:S01]  /*2560*/  IMAD.SHL.U32 R6, R12, 0x8, RZ ;  /* 0x000000080c067824 */ /* 0x000fe200078e00ff */
[----:B------:R-:W-:-:S02]  /*2570*/  ISETP.NE.AND P1, PT, R5, RZ, PT ;  /* 0x000000ff0500720c */ /* 0x000fc40003f25270 */
[----:B------:R-:W-:-:S04]  /*2580*/  ISETP.GE.AND P0, PT, R2, UR9, PT ;  /* 0x0000000902007c0c */ /* 0x000fc8000bf06270 */
[----:B------:R-:W-:Y:S02]  /*2590*/  ISETP.LT.AND P5, PT, R9, UR8, !P0 ;  /* 0x0000000809007c0c */ /* 0x000fe4000c7a1270 */
[----:B------:R-:W-:Y:S02]  /*25a0*/  ISETP.LT.AND P3, PT, R8, UR8, !P0 ;  /* 0x0000000808007c0c */ /* 0x000fe4000c761270 */
[----:B------:R-:W-:Y:S02]  /*25b0*/  ISETP.LT.AND P6, PT, R11, UR8, !P0 ;  /* 0x000000080b007c0c */ /* 0x000fe4000c7c1270 */
[----:B------:R-:W-:Y:S02]  /*25c0*/  ISETP.LT.AND P4, PT, R10, UR8, !P0 ;  /* 0x000000080a007c0c */ /* 0x000fe4000c781270 */
[----:B------:R-:W-:Y:S01]  /*25d0*/  ISETP.LT.AND P2, PT, R7, UR8, !P0 ;  /* 0x0000000807007c0c */ /* 0x000fe2000c741270 */
[----:B------:R-:W-:Y:S04]  /*25e0*/  STS [R15+0x800], R24 ;  /* 0x000800180f007388 */ /* 0x000fe80000000800 */
        /* <DEDUP_REMOVED lines=19> */
[----:B------:R4:W-:Y:S04]  /*2720*/  STS [R15+0x8a0], R64 ;  /* 0x0008a0400f007388 */ /* 0x0009e80000000800 */
[----:B------:R5:W-:Y:S04]  /*2730*/  STS [R15+0x1920], R66 ;  /* 0x001920420f007388 */ /* 0x000be80000000800 */
[----:B------:R-:W-:Y:S01]  /*2740*/  STS [R15+0x8b0], R68 ;  /* 0x0008b0440f007388 */ /* 0x000fe20000000800 */
[----:B----4-:R-:W-:-:S03]  /*2750*/  LEA R64, R6, UR7, 0x1 ;  /* 0x0000000706407c11 */ /* 0x010fc6000f8e08ff */
[----:B------:R-:W-:Y:S01]  /*2760*/  STS [R15+0x1930], R70 ;  /* 0x001930460f007388 */ /* 0x000fe20000000800 */
[----:B-----5:R-:W4:Y:S03]  /*2770*/  LDC R66, c[0x0][0x23c] ;  /* 0x00008f00ff427b82 */ /* 0x020f260000000800 */
[----:B------:R-:W-:Y:S04]  /*2780*/  STS [R15+0x8c0], R72 ;  /* 0x0008c0480f007388 */ /* 0x000fe80000000800 */
[----:B------:R-:W-:Y:S04]  /*2790*/  STS [R15+0x1940], R74 ;  /* 0x0019404a0f007388 */ /* 0x000fe80000000800 */
[----:B------:R-:W-:Y:S04]  /*27a0*/  STS [R15+0x8d0], R76 ;  /* 0x0008d04c0f007388 */ /* 0x000fe80000000800 */
[----:B------:R-:W-:Y:S04]  /*27b0*/  STS [R15+0x1950], R78 ;  /* 0x0019504e0f007388 */ /* 0x000fe80000000800 */
[----:B------:R-:W-:Y:S04]  /*27c0*/  STS [R15+0x8e0], R80 ;  /* 0x0008e0500f007388 */ /* 0x000fe80000000800 */
[----:B------:R-:W-:Y:S01]  /*27d0*/  STS [R15+0x1960], R82 ;  /* 0x001960520f007388 */ /* 0x000fe20000000800 */
[----:B----4-:R-:W-:-:S03]  /*27e0*/  IMAD R13, R11, R66, RZ ;  /* 0x000000420b0d7224 */ /* 0x010fc600078e02ff */
[----:B------:R-:W-:Y:S01]  /*27f0*/  STS [R15+0x8f0], R84 ;  /* 0x0008f0540f007388 */ /* 0x000fe20000000800 */
[----:B------:R-:W-:-:S03]  /*2800*/  IMAD R5, R66, 0x8, R13 ;  /* 0x0000000842057824 */ /* 0x000fc600078e020d */
[----:B------:R-:W-:Y:S01]  /*2810*/  STS [R15+0x1970], R86 ;  /* 0x001970560f007388 */ /* 0x000fe20000000800 */
[----:B-1----:R-:W-:-:S03]  /*2820*/  IMAD.WIDE R12, R13, 0x2, R18 ;  /* 0x000000020d0c7825 */ /* 0x002fc600078e0212 */
[----:B------:R-:W-:Y:S01]  /*2830*/  STS [R15+0x900], R88 ;  /* 0x000900580f007388 */ /* 0x000fe20000000800 */
[----:B------:R-:W-:-:S03]  /*2840*/  IMAD.WIDE R8, R5, 0x2, R18 ;  /* 0x0000000205087825 */ /* 0x000fc600078e0212 */
[----:B------:R-:W-:Y:S01]  /*2850*/  STS [R15+0x1980], R90 ;  /* 0x0019805a0f007388 */ /* 0x000fe20000000800 */
[----:B------:R-:W-:-:S03]  /*2860*/  IMAD.WIDE R12, R2, 0x2, R12 ;  /* 0x00000002020c7825 */ /* 0x000fc600078e020c */
        /* <DEDUP_REMOVED lines=29> */
[----:B------:R1:W-:Y:S01]  /*2a40*/  STS [R15+0x1a70], R150 ;  /* 0x001a70960f007388 */ /* 0x0003e20000000800 */
[----:B------:R-:W-:Y:S01]  /*2a50*/  BAR.SYNC.DEFER_BLOCKING 0x0 ;  /* 0x0000000000007b1d */ /* 0x000fe20000010000 */
[----:B-1----:R-:W-:-:S04]  /*2a60*/  IMAD R15, R66, 0x8, R5 ;  /* 0x00000008420f7824 */ /* 0x002fc800078e0205 */
[----:B------:R-:W-:Y:S02]  /*2a70*/  IMAD R5, R66, 0x8, R15 ;  /* 0x0000000842057824 */ /* 0x000fe400078e020f */
[----:B------:R-:W-:-:S04]  /*2a80*/  IMAD.WIDE R10, R15, 0x2, R18 ;  /* 0x000000020f0a7825 */ /* 0x000fc800078e0212 */
[----:B------:R-:W-:-:S04]  /*2a90*/  IMAD.WIDE R6, R5, 0x2, R18 ;  /* 0x0000000205067825 */ /* 0x000fc800078e0212 */
[----:B------:R-:W-:Y:S02]  /*2aa0*/  IMAD R5, R66, 0x8, R5 ;  /* 0x0000000842057824 */ /* 0x000fe400078e0205 */
[----:B------:R-:W-:Y:S01]  /*2ab0*/  IMAD.WIDE R14, R2, 0x2, R8 ;  /* 0x00000002020e7825 */ /* 0x000fe200078e0208 */
[----:B------:R-:W1:Y:S03]  /*2ac0*/  LDS.128 R20, [R64+0x800] ;  /* 0x0008000040147984 */ /* 0x000e660000000c00 */
[----:B------:R-:W-:Y:S01]  /*2ad0*/  IMAD R9, R66, 0x8, R5 ;  /* 0x0000000842097824 */ /* 0x000fe200078e0205 */
[----:B------:R-:W4:Y:S01]  /*2ae0*/  LDS.128 R24, [R64+0x1880] ;  /* 0x0018800040187984 */ /* 0x000f220000000c00 */
[----:B------:R-:W-:-:S03]  /*2af0*/  IMAD.WIDE R16, R2, 0x2, R6 ;  /* 0x0000000202107825 */ /* 0x000fc600078e0206 */
[----:B------:R-:W5:Y:S01]  /*2b00*/  LDS.128 R28, [R64+0x2900] ;  /* 0x00290000401c7984 */ /* 0x000f620000000c00 */
[----:B------:R-:W-:-:S03]  /*2b10*/  IMAD.WIDE R10, R2, 0x2, R10 ;  /* 0x00000002020a7825 */ /* 0x000fc600078e020a */
[----:B------:R-:W2:Y:S01]  /*2b20*/  LDS.128 R32, [R64+0x3980] ;  /* 0x0039800040207984 */ /* 0x000ea20000000c00 */
[----:B------:R-:W-:-:S03]  /*2b30*/  IMAD.WIDE R6, R5, 0x2, R18 ;  /* 0x0000000205067825 */ /* 0x000fc600078e0212 */
[----:B------:R-:W2:Y:S01]  /*2b40*/  LDS.128 R36, [R64+0x4a00] ;  /* 0x004a000040247984 */ /* 0x000ea20000000c00 */
[----:B------:R-:W-:Y:S02]  /*2b50*/  IMAD R5, R66, 0x8, R9 ;  /* 0x0000000842057824 */ /* 0x000fe400078e0209 */
[----:B------:R-:W-:Y:S01]  /*2b60*/  IMAD.WIDE R8, R9, 0x2, R18 ;  /* 0x0000000209087825 */ /* 0x000fe200078e0212 */
[----:B------:R-:W3:Y:S04]  /*2b70*/  LDS.128 R40, [R64+0x5a80] ;  /* 0x005a800040287984 */ /* 0x000ee80000000c00 */
[----:B------:R-:W3:Y:S01]  /*2b80*/  LDS.128 R44, [R64+0x6b00] ;  /* 0x006b0000402c7984 */ /* 0x000ee20000000c00 */
[----:B------:R-:W-:-:S03]  /*2b90*/  IMAD.WIDE R8, R2, 0x2, R8 ;  /* 0x0000000202087825 */ /* 0x000fc600078e0208 */
[----:B------:R-:W3:Y:S04]  /*2ba0*/  LDS.128 R48, [R64+0x7b80] ;  /* 0x007b800040307984 */ /* 0x000ee80000000c00 */
[----:B------:R-:W3:Y:S04]  /*2bb0*/  LDS.128 R52, [R64+0x8c00] ;  /* 0x008c000040347984 */ /* 0x000ee80000000c00 */
[----:B------:R-:W-:Y:S04]  /*2bc0*/  LDS.128 R56, [R64+0xef00] ;  /* 0x00ef000040387984 */ /* 0x000fe80000000c00 */
[----:B-1----:R1:W-:Y:S01]  /*2bd0*/  @P6 STG.E.128 desc[UR20][R12.64], R20 ;  /* 0x000000140c006986 */ /* 0x0023e2000c101d14 */
[----:B------:R-:W-:-:S03]  /*2be0*/  ISETP.LT.AND P6, PT, R173, UR8, !P0 ;  /* 0x00000008ad007c0c */ /* 0x000fc6000c7c1270 */
[----:B----4-:R4:W-:Y:S01]  /*2bf0*/  @P5 STG.E.128 desc[UR20][R14.64], R24 ;  /* 0x000000180e005986 */ /* 0x0109e2000c101d14 */
[----:B------:R-:W-:-:S03]  /*2c00*/  ISETP.LT.AND P5, PT, R172, UR8, !P0 ;  /* 0x00000008ac007c0c */ /* 0x000fc6000c7a1270 */
[----:B-----5:R5:W-:Y:S01]  /*2c10*/  @P4 STG.E.128 desc[UR20][R10.64], R28 ;  /* 0x0000001c0a004986 */ /* 0x020be2000c101d14 */
[----:B------:R-:W-:-:S03]  /*2c20*/  ISETP.LT.AND P4, PT, R171, UR8, !P0 ;  /* 0x00000008ab007c0c */ /* 0x000fc6000c781270 */
[----:B------:R-:W3:Y:S04]  /*2c30*/  LDS.128 R28, [R64+0x9c80] ;  /* 0x009c8000401c7984 */ /* 0x000ee80000000c00 */
[----:B--2---:R-:W-:Y:S01]  /*2c40*/  @P3 STG.E.128 desc[UR20][R16.64], R32 ;  /* 0x0000002010003986 */ /* 0x004fe2000c101d14 */
[----:B------:R-:W-:Y:S01]  /*2c50*/  ISETP.LT.AND P3, PT, R170, UR8, !P0 ;  /* 0x00000008aa007c0c */ /* 0x000fe2000c761270 */
[----:B-1----:R-:W-:Y:S02]  /*2c60*/  IMAD.WIDE R12, R2, 0x2, R6 ;  /* 0x00000002020c7825 */ /* 0x002fe400078e0206 */
[----:B------:R-:W1:Y:S02]  /*2c70*/  LDS.128 R32, [R64+0xad00] ;  /* 0x00ad000040207984 */ /* 0x000e640000000c00 */
[----:B------:R-:W-:Y:S01]  /*2c80*/  IMAD.WIDE R6, R5, 0x2, R18 ;  /* 0x0000000205067825 */ /* 0x000fe200078e0212 */
[----:B----4-:R-:W2:Y:S01]  /*2c90*/  LDC R27, c[0x0][0xc] ;  /* 0x00000300ff1b7b82 */ /* 0x010ea20000000800 */
[----:B------:R-:W-:Y:S01]  /*2ca0*/  @P2 STG.E.128 desc[UR20][R12.64], R36 ;  /* 0x000000240c002986 */ /* 0x000fe2000c101d14 */
[----:B------:R-:W-:Y:S01]  /*2cb0*/  ISETP.LT.AND P2, PT, R169, UR8, !P0 ;  /* 0x00000008a9007c0c */ /* 0x000fe2000c741270 */
[----:B------:R-:W-:Y:S01]  /*2cc0*/  IMAD R5, R66, 0x8, R5 ;  /* 0x0000000842057824 */ /* 0x000fe200078e0205 */
[----:B------:R-:W-:Y:S01]  /*2cd0*/  ULDC UR6, c[0x0][0x10] ;  /* 0x0000040000067ab9 */ /* 0x000fe20000000800 */
[----:B-----5:R-:W-:Y:S01]  /*2ce0*/  IMAD.WIDE R10, R2, 0x2, R6 ;  /* 0x00000002020a7825 */ /* 0x020fe200078e0206 */
[----:B---3--:R3:W-:Y:S01]  /*2cf0*/  @P6 STG.E.128 desc[UR20][R8.64], R40 ;  /* 0x0000002808006986 */ /* 0x0087e2000c101d14 */
[----:B------:R-:W-:Y:S01]  /*2d00*/  ISETP.LT.AND P6, PT, R168, UR8, !P0 ;  /* 0x00000008a8007c0c */ /* 0x000fe2000c7c1270 */
[----:B------:R-:W-:Y:S01]  /*2d10*/  UIMAD UR4, UR5, UR6, UR4 ;  /* 0x00000006050472a4 */ /* 0x000fe2000f8e0204 */
[----:B------:R-:W-:Y:S01]  /*2d20*/  IMAD.WIDE R6, R5, 0x2, R18 ;  /* 0x0000000205067825 */ /* 0x000fe200078e0212 */
[----:B------:R-:W4:Y:S03]  /*2d30*/  LDS.128 R36, [R64+0xbd80] ;  /* 0x00bd800040247984 */ /* 0x000f260000000c00 */
[----:B------:R-:W-:Y:S01]  /*2d40*/  IMAD R5, R66, 0x8, R5 ;  /* 0x0000000842057824 */ /* 0x000fe200078e0205 */
[----:B------:R5:W-:Y:S01]  /*2d50*/  @P5 STG.E.128 desc[UR20][R10.64], R44 ;  /* 0x0000002c0a005986 */ /* 0x000be2000c101d14 */
[----:B------:R-:W-:Y:S01]  /*2d60*/  IMAD.WIDE R14, R2, 0x2, R6 ;  /* 0x00000002020e7825 */ /* 0x000fe200078e0206 */
[----:B------:R-:W-:-:S02]  /*2d70*/  ISETP.LT.AND P5, PT, R167, UR8, !P0 ;  /* 0x00000008a7007c0c */ /* 0x000fc4000c7a1270 */
[----:B------:R-:W4:Y:S01]  /*2d80*/  LDS.128 R40, [R64+0xce00] ;  /* 0x00ce000040287984 */ /* 0x000f220000000c00 */
[----:B------:R-:W-:-:S03]  /*2d90*/  IMAD.WIDE R6, R5, 0x2, R18 ;  /* 0x0000000205067825 */ /* 0x000fc600078e0212 */
[----:B------:R-:W4:Y:S01]  /*2da0*/  LDS.128 R44, [R64+0xde80] ;  /* 0x00de8000402c7984 */ /* 0x000f220000000c00 */
[----:B------:R-:W-:Y:S02]  /*2db0*/  IMAD R5, R66, 0x8, R5 ;  /* 0x0000000842057824 */ /* 0x000fe400078e0205 */
[----:B---3--:R-:W-:Y:S01]  /*2dc0*/  IMAD.WIDE R8, R2, 0x2, R6 ;  /* 0x0000000202087825 */ /* 0x008fe200078e0206 */
[----:B------:R-:W3:Y:S03]  /*2dd0*/  LDS.128 R60, [R64+0xff80] ;  /* 0x00ff8000403c7984 */ /* 0x000ee60000000c00 */
[----:B------:R-:W-:Y:S01]  /*2de0*/  IMAD.WIDE R6, R5, 0x2, R18 ;  /* 0x0000000205067825 */ /* 0x000fe200078e0212 */
[----:B------:R1:W-:Y:S01]  /*2df0*/  @P4 STG.E.128 desc[UR20][R14.64], R48 ;  /* 0x000000300e004986 */ /* 0x0003e2000c101d14 */
[----:B------:R-:W-:Y:S02]  /*2e00*/  ISETP.LT.AND P4, PT, R166, UR8, !P0 ;  /* 0x00000008a6007c0c */ /* 0x000fe4000c781270 */
[----:B-----5:R-:W-:Y:S01]  /*2e10*/  IMAD R11, R66, 0x8, R5 ;  /* 0x00000008420b7824 */ /* 0x020fe200078e0205 */
[----:B------:R5:W-:Y:S01]  /*2e20*/  @P3 STG.E.128 desc[UR20][R8.64], R52 ;  /* 0x0000003408003986 */ /* 0x000be2000c101d14 */
[----:B------:R-:W-:Y:S01]  /*2e30*/  IMAD.WIDE R20, R2, 0x2, R6 ;  /* 0x0000000202147825 */ /* 0x000fe200078e0206 */
[----:B------:R-:W-:Y:S01]  /*2e40*/  ISETP.LT.AND P3, PT, R164, UR8, !P0 ;  /* 0x00000008a4007c0c */ /* 0x000fe2000c761270 */
[----:B------:R-:W3:Y:S02]  /*2e50*/  LDC.64 R6, c[0x0][0x240] ;  /* 0x00009000ff067b82 */ /* 0x000ee40000000a00 */
[----:B------:R-:W-:Y:S01]  /*2e60*/  IMAD R13, R66, 0x8, R11 ;  /* 0x00000008420d7824 */ /* 0x000fe200078e020b */
[----:B------:R3:W-:Y:S01]  /*2e70*/  @P2 STG.E.128 desc[UR20][R20.64], R28 ;  /* 0x0000001c14002986 */ /* 0x0007e2000c101d14 */
[----:B------:R-:W-:Y:S01]  /*2e80*/  ISETP.LT.AND P2, PT, R160, UR8, !P0 ;  /* 0x00000008a0007c0c */ /* 0x000fe2000c741270 */
[----:B--2---:R-:W-:Y:S01]  /*2e90*/  IMAD R27, R27, UR4, R0 ;  /* 0x000000041b1b7c24 */ /* 0x004fe2000f8e0200 */
[----:B------:R-:W-:-:S03]  /*2ea0*/  ISETP.LT.AND P0, PT, R162, UR8, !P0 ;  /* 0x00000008a2007c0c */ /* 0x000fc6000c701270 */
[----:B------:R-:W-:Y:S02]  /*2eb0*/  IMAD R5, R27, 0x212, RZ ;  /* 0x000002121b057824 */ /* 0x000fe400078e02ff */
[----:B-1----:R-:W-:-:S04]  /*2ec0*/  IMAD R15, R66, 0x8, R13 ;  /* 0x00000008420f7824 */ /* 0x002fc800078e020d */
[----:B------:R-:W-:Y:S02]  /*2ed0*/  IMAD R17, R66, 0x8, R15 ;  /* 0x0000000842117824 */ /* 0x000fe400078e020f */
[----:B-----5:R-:W-:-:S04]  /*2ee0*/  IMAD.WIDE R8, R11, 0x2, R18 ;  /* 0x000000020b087825 */ /* 0x020fc800078e0212 */
[----:B------:R-:W-:Y:S02]  /*2ef0*/  IMAD R23, R66, 0x8, R17 ;  /* 0x0000000842177824 */ /* 0x000fe400078e0211 */
[----:B------:R-:W-:-:S04]  /*2f00*/  IMAD.WIDE R10, R13, 0x2, R18 ;  /* 0x000000020d0a7825 */ /* 0x000fc800078e0212 */
[----:B------:R-:W-:Y:S02]  /*2f10*/  IMAD R25, R66, 0x8, R23 ;  /* 0x0000000842197824 */ /* 0x000fe400078e0217 */
[----:B------:R-:W-:-:S04]  /*2f20*/  IMAD.WIDE R12, R15, 0x2, R18 ;  /* 0x000000020f0c7825 */ /* 0x000fc800078e0212 */
[----:B------:R-:W-:-:S04]  /*2f30*/  IMAD.WIDE R14, R17, 0x2, R18 ;  /* 0x00000002110e7825 */ /* 0x000fc800078e0212 */
[----:B------:R-:W-:Y:S01]  /*2f40*/  IMAD.WIDE R16, R23, 0x2, R18 ;  /* 0x0000000217107825 */ /* 0x000fe200078e0212 */
[----:B------:R-:W-:-:S03]  /*2f50*/  IADD3 R23, R4, 0x2, R5 ;  /* 0x0000000204177810 */ /* 0x000fc60007ffe005 */
[----:B------:R-:W-:-:S04]  /*2f60*/  IMAD.WIDE R18, R25, 0x2, R18 ;  /* 0x0000000219127825 */ /* 0x000fc800078e0212 */
[----:B---3--:R-:W-:-:S04]  /*2f70*/  IMAD.WIDE R20, R2, 0x2, R8 ;  /* 0x0000000202147825 */ /* 0x008fc800078e0208 */
[C---:B------:R-:W-:Y:S01]  /*2f80*/  IMAD.WIDE R10, R2.reuse, 0x2, R10 ;  /* 0x00000002020a7825 */ /* 0x040fe200078e020a */
[----:B------:R1:W-:Y:S03]  /*2f90*/  @P6 STG.E.128 desc[UR20][R20.64], R32 ;  /* 0x0000002014006986 */ /* 0x0003e6000c101d14 */
[C---:B------:R-:W-:Y:S01]  /*2fa0*/  IMAD.WIDE R12, R2.reuse, 0x2, R12 ;  /* 0x00000002020c7825 */ /* 0x040fe200078e020c */
[----:B----4-:R1:W-:Y:S03]  /*2fb0*/  @P5 STG.E.128 desc[UR20][R10.64], R36 ;  /* 0x000000240a005986 */ /* 0x0103e6000c101d14 */
[C---:B------:R-:W-:Y:S01]  /*2fc0*/  IMAD.WIDE R14, R2.reuse, 0x2, R14 ;  /* 0x00000002020e7825 */ /* 0x040fe200078e020e */
[----:B------:R1:W-:Y:S03]  /*2fd0*/  @P4 STG.E.128 desc[UR20][R12.64], R40 ;  /* 0x000000280c004986 */ /* 0x0003e6000c101d14 */
[C---:B------:R-:W-:Y:S01]  /*2fe0*/  IMAD.WIDE R16, R2.reuse, 0x2, R16 ;  /* 0x0000000202107825 */ /* 0x040fe200078e0210 */
[----:B------:R1:W-:Y:S03]  /*2ff0*/  @P3 STG.E.128 desc[UR20][R14.64], R44 ;  /* 0x0000002c0e003986 */ /* 0x0003e6000c101d14 */
[----:B------:R-:W-:Y:S01]  /*3000*/  IMAD.WIDE R18, R2, 0x2, R18 ;  /* 0x0000000202127825 */ /* 0x000fe200078e0212 */
[----:B------:R1:W-:Y:S03]  /*3010*/  @P2 STG.E.128 desc[UR20][R16.64], R56 ;  /* 0x0000003810002986 */ /* 0x0003e6000c101d14 */
[----:B------:R-:W-:Y:S01]  /*3020*/  IMAD.WIDE R8, R23, 0x4, R6 ;  /* 0x0000000417087825 */ /* 0x000fe200078e0206 */
[----:B------:R1:W-:Y:S01]  /*3030*/  @P0 STG.E.128 desc[UR20][R18.64], R60 ;  /* 0x0000003c12000986 */ /* 0x0003e2000c101d14 */
[----:B------:R-:W-:Y:S06]  /*3040*/  BAR.SYNC.DEFER_BLOCKING 0x0 ;  /* 0x0000000000007b1d */ /* 0x000fec0000010000 */
[----:B------:R1:W-:Y:S04]  /*3050*/  STG.E desc[UR20][R8.64], R65 ;  /* 0x0000004108007986 */ /* 0x0003e8000c101914 */
[----:B------:R1:W-:Y:S01]  /*3060*/  STG.E desc[UR20][R8.64+0x4], R3 ;  /* 0x0000040308007986 */ /* 0x0003e2000c101914 */
[----:B------:R-:W-:Y:S05]  /*3070*/  @P1 EXIT ;  /* 0x000000000000194d */ /* 0x000fea0003800000 */
[----:B-1----:R-:W1:Y:S01]  /*3080*/  LDS.128 R16, [UR7] ;  /* 0x00000007ff107984 */ /* 0x002e620008000c00 */
[C---:B------:R-:W-:Y:S01]  /*3090*/  VIADD R9, R5.reuse, 0xfffffffe ;  /* 0xfffffffe05097836 */ /* 0x040fe20000000000 */
[C---:B------:R-:W-:Y:S01]  /*30a0*/  IADD3.X R13, R5.reuse, 0x14, RZ, PT, PT ;  /* 0x00000014050d7810 */ /* 0x040fe20003fee4ff */
[----:B------:R-:W-:Y:S01]  /*30b0*/  IMAD.WIDE R2, R5, 0x4, R6 ;  /* 0x0000000405027825 */ /* 0x000fe200078e0206 */
[----:B------:R-:W2:Y:S03]  /*30c0*/  LDS.128 R20, [UR7+0x10] ;  /* 0x00001007ff147984 */ /* 0x000ea60008000c00 */
[----:B------:R-:W-:Y:S01]  /*30d0*/  VIADD R9, R9, 0x14 ;  /* 0x0000001409097836 */ /* 0x000fe20000000000 */
[----:B------:R-:W3:Y:S01]  /*30e0*/  LDS.128 R28, [UR7+0x20] ;  /* 0x00002007ff1c7984 */ /* 0x000ee20008000c00 */
[C---:B------:R-:W-:Y:S01]  /*30f0*/  VIADD R15, R5.reuse, 0x4 ;  /* 0x00000004050f7836 */ /* 0x040fe20000000000 */
[----:B------:R-:W-:Y:S01]  /*3100*/  UIADD3 UR7, UR7, 0x34, URZ ;  /* 0x0000003407077890 */ /* 0x000fe2000fffe03f */
[----:B------:R-:W-:Y:S01]  /*3110*/  VIADD R25, R5, 0x6 ;  /* 0x0000000605197836 */ /* 0x000fe20000000000 */
[----:B------:R4:W-:Y:S01]  /*3120*/  STG.E desc[UR20][R2.64+0x4], R27 ;  /* 0x0000041b02007986 */ /* 0x0009e2000c101914 */
[----:B------:R-:W-:-:S02]  /*3130*/  IMAD.MOV.U32 R33, RZ, RZ, -0x21524111 ;  /* 0xdeadbeefff217424 */ /* 0x000fc400078e00ff */
[C---:B------:R-:W-:Y:S02]  /*3140*/  VIADD R11, R5.reuse, 0x14 ;  /* 0x00000014050b7836 */ /* 0x040fe40000000000 */
[----:B------:R-:W-:Y:S01]  /*3150*/  VIADD R0, R5, 0x8 ;  /* 0x0000000805007836 */ /* 0x000fe20000000000 */
[----:B------:R5:W-:Y:S01]  /*3160*/  STG.E desc[UR20][R2.64], R33 ;  /* 0x0000002102007986 */ /* 0x000be2000c101914 */
[----:B------:R-:W-:-:S04]  /*3170*/  IMAD.WIDE R8, R9, 0x4, R6 ;  /* 0x0000000409087825 */ /* 0x000fc800078e0206 */
[----:B------:R-:W-:Y:S02]  /*3180*/  VIADD R15, R15, 0x14 ;  /* 0x000000140f0f7836 */ /* 0x000fe40000000000 */
[----:B------:R-:W-:Y:S02]  /*3190*/  VIADD R25, R25, 0x14 ;  /* 0x0000001419197836 */ /* 0x000fe40000000000 */
[----:B------:R-:W-:-:S04]  /*31a0*/  IMAD.WIDE R10, R11, 0x4, R6 ;  /* 0x000000040b0a7825 */ /* 0x000fc800078e0206 */
[----:B----4-:R-:W-:Y:S02]  /*31b0*/  VIADD R27, R0, 0x14 ;  /* 0x00000014001b7836 */ /* 0x010fe40000000000 */
[----:B------:R-:W-:-:S04]  /*31c0*/  IMAD.WIDE R12, R13, 0x4, R6 ;  /* 0x000000040d0c7825 */ /* 0x000fc800078e0206 */
[--C-:B-----5:R-:W-:Y:S01]  /*31d0*/  IMAD.WIDE R2, R15, 0x4, R6.reuse ;  /* 0x000000040f027825 */ /* 0x120fe200078e0206 */
[----:B-1----:R-:W-:Y:S03]  /*31e0*/  STG.E desc[UR20][R8.64], R16 ;  /* 0x0000001008007986 */ /* 0x002fe6000c101914 */
[--C-:B------:R-:W-:Y:S01]  /*31f0*/  IMAD.WIDE R14, R27, 0x4, R6.reuse ;  /* 0x000000041b0e7825 */ /* 0x100fe200078e0206 */
[----:B------:R1:W-:Y:S03]  /*3200*/  STG.E desc[UR20][R8.64+0x4], R17 ;  /* 0x0000041108007986 */ /* 0x0003e6000c101914 */
[----:B------:R-:W-:Y:S02]  /*3210*/  IMAD.MOV.U32 R42, RZ, RZ, 0xa ;  /* 0x0000000aff2a7424 */ /* 0x000fe400078e00ff */
[----:B------:R-:W-:Y:S01]  /*3220*/  IMAD.MOV.U32 R43, RZ, RZ, RZ ;  /* 0x000000ffff2b7224 */ /* 0x000fe200078e00ff */
[----:B------:R4:W-:Y:S04]  /*3230*/  STG.E desc[UR20][R10.64], R18 ;  /* 0x000000120a007986 */ /* 0x0009e8000c101914 */
[----:B------:R4:W-:Y:S01]  /*3240*/  STG.E desc[UR20][R10.64+0x4], R19 ;  /* 0x000004130a007986 */ /* 0x0009e2000c101914 */
[----:B-1----:R-:W-:-:S03]  /*3250*/  IMAD.WIDE R8, R25, 0x4, R6 ;  /* 0x0000000419087825 */ /* 0x002fc600078e0206 */
[----:B--2---:R4:W-:Y:S04]  /*3260*/  STG.E desc[UR20][R12.64], R20 ;  /* 0x000000140c007986 */ /* 0x0049e8000c101914 */
[----:B------:R4:W-:Y:S04]  /*3270*/  STG.E desc[UR20][R12.64+0x4], R21 ;  /* 0x000004150c007986 */ /* 0x0009e8000c101914 */
[----:B------:R4:W-:Y:S04]  /*3280*/  STG.E desc[UR20][R2.64], R22 ;  /* 0x0000001602007986 */ /* 0x0009e8000c101914 */
[----:B------:R4:W-:Y:S04]  /*3290*/  STG.E desc[UR20][R2.64+0x4], R23 ;  /* 0x0000041702007986 */ /* 0x0009e8000c101914 */
[----:B---3--:R4:W-:Y:S04]  /*32a0*/  STG.E desc[UR20][R8.64], R28 ;  /* 0x0000001c08007986 */ /* 0x0089e8000c101914 */
[----:B------:R4:W-:Y:S04]  /*32b0*/  STG.E desc[UR20][R8.64+0x4], R29 ;  /* 0x0000041d08007986 */ /* 0x0009e8000c101914 */
[----:B------:R4:W-:Y:S04]  /*32c0*/  STG.E desc[UR20][R14.64], R30 ;  /* 0x0000001e0e007986 */ /* 0x0009e8000c101914 */
[----:B------:R4:W-:Y:S02]  /*32d0*/  STG.E desc[UR20][R14.64+0x4], R31 ;  /* 0x0000041f0e007986 */ /* 0x0009e4000c101914 */
.L_x_3:
[----:B----4-:R-:W1:Y:S01]  /*32e0*/  LDS.64 R14, [UR7+-0x4] ;  /* 0xfffffc07ff0e7984 */ /* 0x010e620008000a00 */
[C-C-:B------:R-:W-:Y:S02]  /*32f0*/  IADD3 R9, R5.reuse, 0x2, R42.reuse ;  /* 0x0000000205097810 */ /* 0x140fe40007ffe02a */
[C-C-:B------:R-:W-:Y:S01]  /*3300*/  IADD3 R3, R5.reuse, 0x14, R42.reuse ;  /* 0x0000001405037810 */ /* 0x140fe20007ffe02a */
[----:B------:R-:W2:Y:S01]  /*3310*/  LDS.64 R16, [UR7+0x4] ;  /* 0x00000407ff107984 */ /* 0x000ea20008000a00 */
[--C-:B------:R-:W-:Y:S01]  /*3320*/  IADD3 R25, R5, 0x8, R42.reuse ;  /* 0x0000000805197810 */ /* 0x100fe20007ffe02a */
[----:B------:R-:W-:Y:S01]  /*3330*/  VIADD R9, R9, 0x14 ;  /* 0x0000001409097836 */ /* 0x000fe20000000000 */
[----:B------:R-:W-:Y:S01]  /*3340*/  IADD3 R11, R5, 0x4, R42 ;  /* 0x00000004050b7810 */ /* 0x000fe20007ffe02a */
[----:B------:R-:W3:Y:S01]  /*3350*/  LDS.64 R18, [UR7+0xc] ;  /* 0x00000c07ff127984 */ /* 0x000ee20008000a00 */
[----:B------:R-:W-:Y:S01]  /*3360*/  IMAD.WIDE R2, R3, 0x4, R6 ;  /* 0x0000000403027825 */ /* 0x000fe200078e0206 */
[----:B------:R-:W-:-:S02]  /*3370*/  IADD3 R13, R5, 0x6, R42 ;  /* 0x00000006050d7810 */ /* 0x000fc40007ffe02a */
[----:B------:R-:W4:Y:S01]  /*3380*/  LDS.64 R20, [UR7+0x14] ;  /* 0x00001407ff147984 */ /* 0x000f220008000a00 */
[----:B------:R-:W-:Y:S01]  /*3390*/  IMAD.WIDE R8, R9, 0x4, R6 ;  /* 0x0000000409087825 */ /* 0x000fe200078e0206 */
[--C-:B------:R-:W-:Y:S02]  /*33a0*/  IADD3 R0, R5, 0xa, R42.reuse ;  /* 0x0000000a05007810 */ /* 0x100fe40007ffe02a */
[----:B------:R-:W5:Y:S01]  /*33b0*/  LDS.64 R22, [UR7+0x1c] ;  /* 0x00001c07ff167984 */ /* 0x000f620008000a00 */
[----:B------:R-:W-:Y:S01]  /*33c0*/  VIADD R25, R25, 0x14 ;  /* 0x0000001419197836 */ /* 0x000fe20000000000 */
[----:B------:R-:W-:Y:S01]  /*33d0*/  IADD3 R4, R5, 0xc, R42 ;  /* 0x0000000c05047810 */ /* 0x000fe20007ffe02a */
[----:B------:R-:W-:Y:S01]  /*33e0*/  VIADD R11, R11, 0x14 ;  /* 0x000000140b0b7836 */ /* 0x000fe20000000000 */
[----:B------:R-:W3:Y:S01]  /*33f0*/  LDS.64 R26, [UR7+0x24] ;  /* 0x00002407ff1a7984 */ /* 0x000ee20008000a00 */
[----:B------:R-:W-:Y:S02]  /*3400*/  VIADD R13, R13, 0x14 ;  /* 0x000000140d0d7836 */ /* 0x000fe40000000000 */
[--C-:B------:R-:W-:Y:S01]  /*3410*/  IMAD.WIDE R10, R11, 0x4, R6.reuse ;  /* 0x000000040b0a7825 */ /* 0x100fe200078e0206 */
[----:B------:R-:W3:Y:S03]  /*3420*/  LDS.64 R28, [UR7+0x2c] ;  /* 0x00002c07ff1c7984 */ /* 0x000ee60008000a00 */
[--C-:B------:R-:W-:Y:S01]  /*3430*/  IMAD.WIDE R12, R13, 0x4, R6.reuse ;  /* 0x000000040d0c7825 */ /* 0x100fe200078e0206 */
[----:B------:R-:W4:Y:S04]  /*3440*/  LDS.64 R30, [UR7+0x34] ;  /* 0x00003407ff1e7984 */ /* 0x000f280008000a00 */
[----:B------:R-:W4:Y:S04]  /*3450*/  LDS.64 R32, [UR7+0x3c] ;  /* 0x00003c07ff207984 */ /* 0x000f280008000a00 */
[----:B------:R-:W4:Y:S04]  /*3460*/  LDS.64 R34, [UR7+0x44] ;  /* 0x00004407ff227984 */ /* 0x000f280008000a00 */
[----:B-1----:R-:W-:Y:S04]  /*3470*/  STG.E desc[UR20][R2.64], R14 ;  /* 0x0000000e02007986 */ /* 0x002fe8000c101914 */
[----:B------:R1:W-:Y:S04]  /*3480*/  STG.E desc[UR20][R2.64+0x4], R15 ;  /* 0x0000040f02007986 */ /* 0x0003e8000c101914 */
[----:B--2---:R-:W-:Y:S04]  /*3490*/  STG.E desc[UR20][R8.64], R16 ;  /* 0x0000001008007986 */ /* 0x004fe8000c101914 */
[----:B------:R2:W-:Y:S04]  /*34a0*/  STG.E desc[UR20][R8.64+0x4], R17 ;  /* 0x0000041108007986 */ /* 0x0005e8000c101914 */
[----:B------:R-:W5:Y:S01]  /*34b0*/  LDS.64 R16, [UR7+0x4c] ;  /* 0x00004c07ff107984 */ /* 0x000f620008000a00 */
[----:B-1----:R-:W-:Y:S01]  /*34c0*/  IMAD.WIDE R2, R25, 0x4, R6 ;  /* 0x0000000419027825 */ /* 0x002fe200078e0206 */
[----:B------:R-:W-:-:S02]  /*34d0*/  IADD3 R15, R5, 0x12, R42 ;  /* 0x00000012050f7810 */ /* 0x000fc40007ffe02a */
[----:B------:R-:W1:Y:S03]  /*34e0*/  LDS.64 R24, [UR7+0x54] ;  /* 0x00005407ff187984 */ /* 0x000e660008000a00 */
[----:B------:R-:W-:Y:S01]  /*34f0*/  VIADD R15, R15, 0x14 ;  /* 0x000000140f0f7836 */ /* 0x000fe20000000000 */
[----:B---3--:R-:W-:Y:S01]  /*3500*/  STG.E desc[UR20][R10.64], R18 ;  /* 0x000000120a007986 */ /* 0x008fe2000c101914 */
[----:B--2---:R-:W-:Y:S01]  /*3510*/  VIADD R9, R0, 0x14 ;  /* 0x0000001400097836 */ /* 0x004fe20000000000 */
[----:B------:R-:W-:Y:S02]  /*3520*/  IADD3 R0, R5, 0xe, R42 ;  /* 0x0000000e05007810 */ /* 0x000fe40007ffe02a */
[----:B------:R2:W-:Y:S01]  /*3530*/  STG.E desc[UR20][R10.64+0x4], R19 ;  /* 0x000004130a007986 */ /* 0x0005e2000c101914 */
[----:B------:R-:W-:-:S03]  /*3540*/  IMAD.WIDE R8, R9, 0x4, R6 ;  /* 0x0000000409087825 */ /* 0x000fc600078e0206 */
[----:B------:R-:W3:Y:S04]  /*3550*/  LDS.64 R18, [UR7+0x5c] ;  /* 0x00005c07ff127984 */ /* 0x000ee80008000a00 */
[----:B----4-:R-:W-:Y:S04]  /*3560*/  STG.E desc[UR20][R12.64], R20 ;  /* 0x000000140c007986 */ /* 0x010fe8000c101914 */
[----:B------:R4:W-:Y:S01]  /*3570*/  STG.E desc[UR20][R12.64+0x4], R21 ;  /* 0x000004150c007986 */ /* 0x0009e2000c101914 */
[----:B--2---:R-:W-:Y:S01]  /*3580*/  VIADD R11, R4, 0x14 ;  /* 0x00000014040b7836 */ /* 0x004fe20000000000 */
[----:B------:R-:W-:-:S02]  /*3590*/  IADD3 R4, R5, 0x14, R42 ;  /* 0x0000001405047810 */ /* 0x000fc40007ffe02a */
[----:B-----5:R-:W-:Y:S01]  /*35a0*/  STG.E desc[UR20][R2.64], R22 ;  /* 0x0000001602007986 */ /* 0x020fe2000c101914 */
[----:B------:R-:W-:-:S03]  /*35b0*/  IMAD.WIDE R10, R11, 0x4, R6 ;  /* 0x000000040b0a7825 */ /* 0x000fc600078e0206 */
[----:B------:R2:W-:Y:S01]  /*35c0*/  STG.E desc[UR20][R2.64+0x4], R23 ;  /* 0x0000041702007986 */ /* 0x0005e2000c101914 */
[----:B----4-:R-:W-:Y:S01]  /*35d0*/  VIADD R13, R0, 0x14 ;  /* 0x00000014000d7836 */ /* 0x010fe20000000000 */
[----:B------:R-:W-:Y:S02]  /*35e0*/  IADD3 R0, R5, 0x10, R42 ;  /* 0x0000001005007810 */ /* 0x000fe40007ffe02a */
[----:B------:R-:W4:Y:S01]  /*35f0*/  LDS.64 R20, [UR7+0x64] ;  /* 0x00006407ff147984 */ /* 0x000f220008000a00 */
[----:B------:R-:W-:-:S03]  /*3600*/  IMAD.WIDE R12, R13, 0x4, R6 ;  /* 0x000000040d0c7825 */ /* 0x000fc600078e0206 */
[----:B------:R-:W5:Y:S01]  /*3610*/  LDS.64 R22, [UR7+0x6c] ;  /* 0x00006c07ff167984 */ /* 0x000f620008000a00 */
[----:B--2---:R-:W-:Y:S01]  /*3620*/  VIADD R3, R0, 0x14 ;  /* 0x0000001400037836 */ /* 0x004fe20000000000 */
[----:B------:R-:W-:Y:S02]  /*3630*/  IADD3 R0, R5, 0x16, R42 ;  /* 0x0000001605007810 */ /* 0x000fe40007ffe02a */
[----:B------:R-:W-:Y:S01]  /*3640*/  STG.E desc[UR20][R8.64], R26 ;  /* 0x0000001a08007986 */ /* 0x000fe2000c101914 */
[----:B------:R-:W-:-:S03]  /*3650*/  IMAD.WIDE R2, R3, 0x4, R6 ;  /* 0x0000000403027825 */ /* 0x000fc600078e0206 */
[----:B------:R2:W-:Y:S04]  /*3660*/  STG.E desc[UR20][R8.64+0x4], R27 ;  /* 0x0000041b08007986 */ /* 0x0005e8000c101914 */
[----:B------:R-:W1:Y:S04]  /*3670*/  LDS.64 R26, [UR7+0x74] ;  /* 0x00007407ff1a7984 */ /* 0x000e680008000a00 */
[----:B------:R-:W-:Y:S04]  /*3680*/  STG.E desc[UR20][R10.64], R28 ;  /* 0x0000001c0a007986 */ /* 0x000fe8000c101914 */
[----:B------:R3:W-:Y:S01]  /*3690*/  STG.E desc[UR20][R10.64+0x4], R29 ;  /* 0x0000041d0a007986 */ /* 0x0007e2000c101914 */
[----:B--2---:R-:W-:Y:S01]  /*36a0*/  IMAD.WIDE R8, R15, 0x4, R6 ;  /* 0x000000040f087825 */ /* 0x004fe200078e0206 */
[----:B------:R-:W-:-:S02]  /*36b0*/  IADD3 R15, R5, 0x18, R42 ;  /* 0x00000018050f7810 */ /* 0x000fc40007ffe02a */
[----:B------:R-:W2:Y:S03]  /*36c0*/  LDS.64 R28, [UR7+0x7c] ;  /* 0x00007c07ff1c7984 */ /* 0x000ea60008000a00 */
[----:B------:R-:W-:Y:S01]  /*36d0*/  VIADD R15, R15, 0x14 ;  /* 0x000000140f0f7836 */ /* 0x000fe20000000000 */
[----:B------:R-:W-:Y:S04]  /*36e0*/  STG.E desc[UR20][R12.64], R30 ;  /* 0x0000001e0c007986 */ /* 0x000fe8000c101914 */
[----:B------:R4:W-:Y:S01]  /*36f0*/  STG.E desc[UR20][R12.64+0x4], R31 ;  /* 0x0000041f0c007986 */ /* 0x0009e2000c101914 */
[----:B---3--:R-:W-:Y:S01]  /*3700*/  VIADD R11, R4, 0x14 ;  /* 0x00000014040b7836 */ /* 0x008fe20000000000 */
[----:B------:R-:W-:-:S02]  /*3710*/  IADD3 R4, R5, 0x1c, R42 ;  /* 0x0000001c05047810 */ /* 0x000fc40007ffe02a */
[----:B------:R-:W3:Y:S01]  /*3720*/  LDS.64 R30, [UR7+0x84] ;  /* 0x00008407ff1e7984 */ /* 0x000ee20008000a00 */
[----:B------:R-:W-:-:S03]  /*3730*/  IMAD.WIDE R10, R11, 0x4, R6 ;  /* 0x000000040b0a7825 */ /* 0x000fc600078e0206 */
[----:B------:R-:W-:Y:S01]  /*3740*/  STG.E desc[UR20][R2.64], R32 ;  /* 0x0000002002007986 */ /* 0x000fe2000c101914 */
[----:B----4-:R-:W-:-:S03]  /*3750*/  VIADD R13, R0, 0x14 ;  /* 0x00000014000d7836 */ /* 0x010fc60000000000 */
[----:B------:R4:W-:Y:S01]  /*3760*/  STG.E desc[UR20][R2.64+0x4], R33 ;  /* 0x0000042102007986 */ /* 0x0009e2000c101914 */
[----:B------:R-:W-:Y:S01]  /*3770*/  IADD3 R0, R5, 0x1a, R42 ;  /* 0x0000001a05007810 */ /* 0x000fe20007ffe02a */
[--C-:B------:R-:W-:Y:S02]  /*3780*/  IMAD.WIDE R12, R13, 0x4, R6.reuse ;  /* 0x000000040d0c7825 */ /* 0x100fe400078e0206 */
[----:B------:R-:W-:Y:S04]  /*3790*/  STG.E desc[UR20][R8.64], R34 ;  /* 0x0000002208007986 */ /* 0x000fe8000c101914 */
[----:B------:R1:W-:Y:S04]  /*37a0*/  STG.E desc[UR20][R8.64+0x4], R35 ;  /* 0x0000042308007986 */ /* 0x0003e8000c101914 */
[----:B------:R-:W2:Y:S01]  /*37b0*/  LDS.64 R32, [UR7+0x8c] ;  /* 0x00008c07ff207984 */ /* 0x000ea20008000a00 */
[----:B----4-:R-:W-:Y:S01]  /*37c0*/  IMAD.WIDE R2, R15, 0x4, R6 ;  /* 0x000000040f027825 */ /* 0x010fe200078e0206 */
[----:B------:R-:W-:-:S02]  /*37d0*/  IADD3 R15, R5, 0x26, R42 ;  /* 0x00000026050f7810 */ /* 0x000fc40007ffe02a */
[----:B------:R-:W4:Y:S03]  /*37e0*/  LDS.64 R34, [UR7+0x94] ;  /* 0x00009407ff227984 */ /* 0x000f260008000a00 */
[----:B------:R-:W-:Y:S01]  /*37f0*/  VIADD R15, R15, 0x14 ;  /* 0x000000140f0f7836 */ /* 0x000fe20000000000 */
[----:B------:R-:W-:Y:S01]  /*3800*/  STG.E desc[UR20][R10.64], R16 ;  /* 0x000000100a007986 */ /* 0x000fe2000c101914 */
[----:B-1----:R-:W-:Y:S01]  /*3810*/  VIADD R9, R0, 0x14 ;  /* 0x0000001400097836 */ /* 0x002fe20000000000 */
[----:B------:R-:W-:Y:S02]  /*3820*/  IADD3 R0, R5, 0x1e, R42 ;  /* 0x0000001e05007810 */ /* 0x000fe40007ffe02a */
[----:B------:R1:W-:Y:S01]  /*3830*/  STG.E desc[UR20][R10.64+0x4], R17 ;  /* 0x000004110a007986 */ /* 0x0003e2000c101914 */
[----:B------:R-:W-:-:S03]  /*3840*/  IMAD.WIDE R8, R9, 0x4, R6 ;  /* 0x0000000409087825 */ /* 0x000fc600078e0206 */
[----:B------:R-:W-:Y:S04]  /*3850*/  STG.E desc[UR20][R12.64], R24 ;  /* 0x000000180c007986 */ /* 0x000fe8000c101914 */
[----:B------:R3:W-:Y:S04]  /*3860*/  STG.E desc[UR20][R12.64+0x4], R25 ;  /* 0x000004190c007986 */ /* 0x0007e8000c101914 */
[----:B------:R-:W2:Y:S01]  /*3870*/  LDS.64 R36, [UR7+0x9c] ;  /* 0x00009c07ff247984 */ /* 0x000ea20008000a00 */
[----:B-1----:R-:W-:Y:S01]  /*3880*/  VIADD R11, R4, 0x14 ;  /* 0x00000014040b7836 */ /* 0x002fe20000000000 */
[----:B------:R-:W-:-:S02]  /*3890*/  IADD3 R4, R5, 0x22, R42 ;  /* 0x0000002205047810 */ /* 0x000fc40007ffe02a */
[----:B------:R-:W1:Y:S01]  /*38a0*/  LDS.64 R24, [UR7+0xa4] ;  /* 0x0000a407ff187984 */ /* 0x000e620008000a00 */
[----:B------:R-:W-:-:S03]  /*38b0*/  IMAD.WIDE R10, R11, 0x4, R6 ;  /* 0x000000040b0a7825 */ /* 0x000fc600078e0206 */
[----:B------:R-:W1:Y:S01]  /*38c0*/  LDS.64 R38, [UR7+0xac] ;  /* 0x0000ac07ff267984 */ /* 0x000e620008000a00 */
[----:B---3--:R-:W-:Y:S01]  /*38d0*/  VIADD R13, R0, 0x14 ;  /* 0x00000014000d7836 */ /* 0x008fe20000000000 */
[----:B------:R-:W-:Y:S02]  /*38e0*/  IADD3 R0, R5, 0x20, R42 ;  /* 0x0000002005007810 */ /* 0x000fe40007ffe02a */
[----:B------:R-:W3:Y:S01]  /*38f0*/  LDS.64 R40, [UR7+0xb4] ;  /* 0x0000b407ff287984 */ /* 0x000ee20008000a00 */
[----:B------:R-:W-:-:S03]  /*3900*/  IMAD.WIDE R12, R13, 0x4, R6 ;  /* 0x000000040d0c7825 */ /* 0x000fc600078e0206 */
[----:B------:R-:W1:Y:S01]  /*3910*/  LDS.64 R16, [UR7+0xbc] ;  /* 0x0000bc07ff107984 */ /* 0x000e620008000a00 */
[----:B------:R-:W-:-:S03]  /*3920*/  UIADD3 UR7, UR7, 0xc8, URZ ;  /* 0x000000c807077890 */ /* 0x000fc6000fffe03f */
[----:B------:R-:W-:Y:S04]  /*3930*/  STG.E desc[UR20][R2.64], R18 ;  /* 0x0000001202007986 */ /* 0x000fe8000c101914 */
[----:B------:R4:W-:Y:S04]  /*3940*/  STG.E desc[UR20][R2.64+0x4], R19 ;  /* 0x0000041302007986 */ /* 0x0009e8000c101914 */
[----:B------:R-:W-:Y:S04]  /*3950*/  STG.E desc[UR20][R8.64], R20 ;  /* 0x0000001408007986 */ /* 0x000fe8000c101914 */
[----:B------:R2:W-:Y:S01]  /*3960*/  STG.E desc[UR20][R8.64+0x4], R21 ;  /* 0x0000041508007986 */ /* 0x0005e2000c101914 */
[----:B----4-:R-:W-:Y:S01]  /*3970*/  VIADD R3, R0, 0x14 ;  /* 0x0000001400037836 */ /* 0x010fe20000000000 */
[----:B------:R-:W-:-:S02]  /*3980*/  IADD3 R0, R5, 0x24, R42 ;  /* 0x0000002405007810 */ /* 0x000fc40007ffe02a */
[----:B-----5:R-:W-:Y:S01]  /*3990*/  STG.E desc[UR20][R10.64], R22 ;  /* 0x000000160a007986 */ /* 0x020fe2000c101914 */
[----:B------:R-:W-:Y:S01]  /*39a0*/  IADD3 R19, R5, 0x28, R42 ;  /* 0x0000002805137810 */ /* 0x000fe20007ffe02a */
[----:B------:R-:W-:Y:S02]  /*39b0*/  IMAD.WIDE R2, R3, 0x4, R6 ;  /* 0x0000000403027825 */ /* 0x000fe400078e0206 */
[----:B------:R4:W-:Y:S02]  /*39c0*/  STG.E desc[UR20][R10.64+0x4], R23 ;  /* 0x000004170a007986 */ /* 0x0009e4000c101914 */
[----:B------:R-:W-:Y:S01]  /*39d0*/  VIADD R19, R19, 0x14 ;  /* 0x0000001413137836 */ /* 0x000fe20000000000 */
[----:B--2---:R-:W-:Y:S01]  /*39e0*/  IADD3 R21, R5, 0x2e, R42 ;  /* 0x0000002e05157810 */ /* 0x004fe20007ffe02a */
[----:B------:R-:W-:Y:S01]  /*39f0*/  VIADD R9, R4, 0x14 ;  /* 0x0000001404097836 */ /* 0x000fe20000000000 */
[----:B------:R-:W-:Y:S03]  /*3a00*/  STG.E desc[UR20][R12.64], R26 ;  /* 0x0000001a0c007986 */ /* 0x000fe6000c101914 */
[----:B------:R-:W-:Y:S01]  /*3a10*/  IMAD.WIDE R8, R9, 0x4, R6 ;  /* 0x0000000409087825 */ /* 0x000fe200078e0206 */
[----:B------:R2:W-:Y:S03]  /*3a20*/  STG.E desc[UR20][R12.64+0x4], R27 ;  /* 0x0000041b0c007986 */ /* 0x0005e6000c101914 */
[----:B----4-:R-:W-:Y:S01]  /*3a30*/  VIADD R11, R0, 0x14 ;  /* 0x00000014000b7836 */ /* 0x010fe20000000000 */
[----:B------:R-:W-:Y:S01]  /*3a40*/  IADD3 R0, R5, 0x2a, R42 ;  /* 0x0000002a05007810 */ /* 0x000fe20007ffe02a */
[----:B------:R-:W-:Y:S01]  /*3a50*/  STG.E desc[UR20][R2.64], R28 ;  /* 0x0000001c02007986 */ /* 0x000fe2000c101914 */
[----:B------:R-:W-:-:S02]  /*3a60*/  VIADD R21, R21, 0x14 ;  /* 0x0000001415157836 */ /* 0x000fc40000000000 */
[--C-:B------:R-:W-:Y:S01]  /*3a70*/  IMAD.WIDE R10, R11, 0x4, R6.reuse ;  /* 0x000000040b0a7825 */ /* 0x100fe200078e0206 */
[----:B------:R4:W-:Y:S03]  /*3a80*/  STG.E desc[UR20][R2.64+0x4], R29 ;  /* 0x0000041d02007986 */ /* 0x0009e6000c101914 */
[--C-:B--2---:R-:W-:Y:S01]  /*3a90*/  IMAD.WIDE R12, R15, 0x4, R6.reuse ;  /* 0x000000040f0c7825 */ /* 0x104fe200078e0206 */
[----:B------:R-:W-:Y:S03]  /*3aa0*/  STG.E desc[UR20][R8.64], R30 ;  /* 0x0000001e08007986 */ /* 0x000fe6000c101914 */
[----:B------:R-:W-:Y:S01]  /*3ab0*/  IMAD.WIDE R14, R19, 0x4, R6 ;  /* 0x00000004130e7825 */ /* 0x000fe200078e0206 */
[C-C-:B------:R-:W-:Y:S01]  /*3ac0*/  IADD3 R19, R5.reuse, 0x2c, R42.reuse ;  /* 0x0000002c05137810 */ /* 0x140fe20007ffe02a */
[----:B------:R2:W-:Y:S02]  /*3ad0*/  STG.E desc[UR20][R8.64+0x4], R31 ;  /* 0x0000041f08007986 */ /* 0x0005e4000c101914 */
[----:B----4-:R-:W-:Y:S01]  /*3ae0*/  VIADD R3, R0, 0x14 ;  /* 0x0000001400037836 */ /* 0x010fe20000000000 */
[----:B------:R-:W-:Y:S01]  /*3af0*/  IADD3 R0, R5, 0x30, R42 ;  /* 0x0000003005007810 */ /* 0x000fe20007ffe02a */
[----:B------:R-:W-:Y:S01]  /*3b00*/  VIADD R19, R19, 0x14 ;  /* 0x0000001413137836 */ /* 0x000fe20000000000 */
[----:B------:R-:W-:Y:S01]  /*3b10*/  STG.E desc[UR20][R10.64], R32 ;  /* 0x000000200a007986 */ /* 0x000fe2000c101914 */
[----:B------:R-:W-:-:S03]  /*3b20*/  IADD3 R42, P0, R42, 0x32, RZ ;  /* 0x000000322a2a7810 */ /* 0x000fc60007f1e0ff */
[----:B------:R4:W-:Y:S01]  /*3b30*/  STG.E desc[UR20][R10.64+0x4], R33 ;  /* 0x000004210a007986 */ /* 0x0009e2000c101914 */
[----:B--2---:R-:W-:-:S03]  /*3b40*/  IMAD.WIDE R8, R3, 0x4, R6 ;  /* 0x0000000403087825 */ /* 0x004fc600078e0206 */
[----:B------:R-:W-:Y:S01]  /*3b50*/  STG.E desc[UR20][R12.64], R34 ;  /* 0x000000220c007986 */ /* 0x000fe2000c101914 */
[----:B------:R-:W-:-:S03]  /*3b60*/  VIADD R3, R0, 0x14 ;  /* 0x0000001400037836 */ /* 0x000fc60000000000 */
[----:B------:R2:W-:Y:S01]  /*3b70*/  STG.E desc[UR20][R12.64+0x4], R35 ;  /* 0x000004230c007986 */ /* 0x0005e2000c101914 */
[----:B------:R-:W-:Y:S01]  /*3b80*/  IMAD.X R43, RZ, RZ, R43, P0 ;  /* 0x000000ffff2b7224 */ /* 0x000fe200000e062b */
[----:B------:R-:W-:Y:S01]  /*3b90*/  ISETP.GE.U32.AND P0, PT, R42, 0x1fe, PT ;  /* 0x000001fe2a00780c */ /* 0x000fe20003f06070 */
[--C-:B------:R-:W-:Y:S01]  /*3ba0*/  IMAD.WIDE R2, R3, 0x4, R6.reuse ;  /* 0x0000000403027825 */ /* 0x100fe200078e0206 */
[----:B------:R5:W-:Y:S02]  /*3bb0*/  STG.E desc[UR20][R14.64], R36 ;  /* 0x000000240e007986 */ /* 0x000be4000c101914 */
[----:B------:R-:W-:Y:S01]  /*3bc0*/  ISETP.GE.U32.AND.EX P0, PT, R43, RZ, PT, P0 ;  /* 0x000000ff2b00720c */ /* 0x000fe20003f06100 */
[--C-:B----4-:R-:W-:Y:S01]  /*3bd0*/  IMAD.WIDE R10, R19, 0x4, R6.reuse ;  /* 0x00000004130a7825 */ /* 0x110fe200078e0206 */
[----:B------:R4:W-:Y:S03]  /*3be0*/  STG.E desc[UR20][R14.64+0x4], R37 ;  /* 0x000004250e007986 */ /* 0x0009e6000c101914 */
[----:B--2---:R-:W-:Y:S01]  /*3bf0*/  IMAD.WIDE R12, R21, 0x4, R6 ;  /* 0x00000004150c7825 */ /* 0x004fe200078e0206 */
[----:B-1----:R4:W-:Y:S04]  /*3c00*/  STG.E desc[UR20][R8.64], R24 ;  /* 0x0000001808007986 */ /* 0x0029e8000c101914 */
[----:B------:R4:W-:Y:S04]  /*3c10*/  STG.E desc[UR20][R8.64+0x4], R25 ;  /* 0x0000041908007986 */ /* 0x0009e8000c101914 */
[----:B------:R4:W-:Y:S04]  /*3c20*/  STG.E desc[UR20][R10.64], R38 ;  /* 0x000000260a007986 */ /* 0x0009e8000c101914 */
[----:B------:R4:W-:Y:S04]  /*3c30*/  STG.E desc[UR20][R10.64+0x4], R39 ;  /* 0x000004270a007986 */ /* 0x0009e8000c101914 */
[----:B---3--:R4:W-:Y:S04]  /*3c40*/  STG.E desc[UR20][R12.64], R40 ;  /* 0x000000280c007986 */ /* 0x0089e8000c101914 */
[----:B------:R4:W-:Y:S04]  /*3c50*/  STG.E desc[UR20][R12.64+0x4], R41 ;  /* 0x000004290c007986 */ /* 0x0009e8000c101914 */
[----:B------:R4:W-:Y:S04]  /*3c60*/  STG.E desc[UR20][R2.64], R16 ;  /* 0x0000001002007986 */ /* 0x0009e8000c101914 */
[----:B------:R4:W-:Y:S01]  /*3c70*/  STG.E desc[UR20][R2.64+0x4], R17 ;  /* 0x0000041102007986 */ /* 0x0009e2000c101914 */
[----:B-----5:R-:W-:Y:S05]  /*3c80*/  @!P0 BRA `(.L_x_3) ;  /* 0xfffffff400948947 */ /* 0x020fea000383ffff */
[----:B------:R-:W-:Y:S05]  /*3c90*/  EXIT ;  /* 0x000000000000794d */ /* 0x000fea0003800000 */
.L_x_4:
[----:B------:R-:W-:-:S00]  /*3ca0*/  BRA `(.L_x_4) ;  /* 0xfffffffc00fc7947 */ /* 0x000fc0000383ffff */
[----:B------:R-:W-:-:S00]  /*3cb0*/  NOP ;  /* 0x0000000000007918 */ /* 0x000fc00000000000 */
        /* <DEDUP_REMOVED lines=12> */
.L_x_5:


//--------------------- .nv.shared.matmul_kernel_profile --------------------------
	.section	.nv.shared.matmul_kernel_profile,"aw",@nobits
	.sectionflags	@""
	.align	16
	.zero		1024


//--------------------- .nv.constant0.matmul_kernel_profile --------------------------
	.section	.nv.constant0.matmul_kernel_profile,"a",@progbits
	.sectionflags	@""
	.align	4
.nv.constant0.matmul_kernel_profile:
	.zero		584
